	.target	sm_90a

	.elftype	@"ET_EXEC"


//--------------------- .note.nv.tkinfo           --------------------------
	.section	.note.nv.tkinfo,"",@"SHT_NOTE"
	.sectionflags	@"SHF_NOTE_NV_TKINFO"
	.tkinfo
        /*0018*/ 	.word	0x00000002
        /*0030*/ 	.string	""
        /*0030*/ 	.string	"ptxas"
        /*0030*/ 	.string	"Cuda compilation tools, release 13.0, V13.0.88"
        /*0030*/ 	.string	"Build cuda_13.0.r13.0/compiler.36424714_0"
        /*0030*/ 	.string	"-arch sm_90a -m 64 "



//--------------------- .note.nv.cuinfo           --------------------------
	.section	.note.nv.cuinfo,"",@"SHT_NOTE"
	.sectionflags	@"SHF_NOTE_NV_CUINFO"
        /*0018*/ 	.short	0x0002
        /*001a*/ 	.short	0x005a
        /*001c*/ 	.short	0x0082
	.zero		2


//--------------------- .nv.info                  --------------------------
	.section	.nv.info,"",@"SHT_CUDA_INFO"
	.align	4


	//----- nvinfo : EIATTR_REGCOUNT
	.align		4
        /*0000*/ 	.byte	0x04, 0x2f
        /*0002*/ 	.short	(.L_15 - .L_14)
	.align		4
.L_14:
        /*0004*/ 	.word	index@(_ZN7cutlass13device_kernelINS_4gemm6kernel13GemmUniversalIN4cute5tupleIJiiiiEEENS1_10collective13CollectiveMmaINS1_34MainloopSm90TmaGmmaWarpSpecializedILi4ENS5_IJNS4_1CILi1EEESB_SB_EEENS1_35KernelTmaWarpSpecializedCooperativeEEENS5_IJNSA_ILi192EEENSA_ILi256EEENSA_ILi64EEEEEENS_6half_tENS5_IJlSB_lEEESJ_SK_NS4_8TiledMMAINS4_8MMA_AtomIJNS4_4SM904GMMA26MMA_64x256x16_F32F16F16_SSILNSO_5MajorE0ELSQ_0ELNSO_7ScaleInE1ELSR_1EEEEEENS4_6LayoutINS5_IJNSA_ILi2EEESB_SB_EEENS5_IJSB_NSA_ILi0EEESX_EEEEENS5_IJNS4_10UnderscoreES10_S10_EEEEENS4_13SM90_TMA_LOADENS4_14ComposedLayoutINS4_7SwizzleILi3ELi4ELi3EEENS4_18smem_ptr_flag_bitsILi16EEENSU_INS5_IJNSA_ILi8EEESH_EEENS5_IJSH_SB_EEEEEEEvNS4_8identityES13_S1D_vS1E_EENS_8epilogue10collective6detail29Sm90TmaWarpSpecializedAdapterINS1H_15DefaultEpilogueISJ_SK_SK_NS1G_6thread17LinearCombinationISJ_Li1EffLNS1L_9ScaleType4KindE0ELNS_15FloatRoundStyleE2ESJ_EENS1_15EpilogueDefaultEEEEEvvEEEEvNT_6ParamsE)
        /*0008*/ 	.word	0x000000a8


	//----- nvinfo : EIATTR_FRAME_SIZE
	.align		4
.L_15:
        /*000c*/ 	.byte	0x04, 0x11
        /*000e*/ 	.short	(.L_17 - .L_16)
	.align		4
.L_16:
        /*0010*/ 	.word	index@(_ZN7cutlass13device_kernelINS_4gemm6kernel13GemmUniversalIN4cute5tupleIJiiiiEEENS1_10collective13CollectiveMmaINS1_34MainloopSm90TmaGmmaWarpSpecializedILi4ENS5_IJNS4_1CILi1EEESB_SB_EEENS1_35KernelTmaWarpSpecializedCooperativeEEENS5_IJNSA_ILi192EEENSA_ILi256EEENSA_ILi64EEEEEENS_6half_tENS5_IJlSB_lEEESJ_SK_NS4_8TiledMMAINS4_8MMA_AtomIJNS4_4SM904GMMA26MMA_64x256x16_F32F16F16_SSILNSO_5MajorE0ELSQ_0ELNSO_7ScaleInE1ELSR_1EEEEEENS4_6LayoutINS5_IJNSA_ILi2EEESB_SB_EEENS5_IJSB_NSA_ILi0EEESX_EEEEENS5_IJNS4_10UnderscoreES10_S10_EEEEENS4_13SM90_TMA_LOADENS4_14ComposedLayoutINS4_7SwizzleILi3ELi4ELi3EEENS4_18smem_ptr_flag_bitsILi16EEENSU_INS5_IJNSA_ILi8EEESH_EEENS5_IJSH_SB_EEEEEEEvNS4_8identityES13_S1D_vS1E_EENS_8epilogue10collective6detail29Sm90TmaWarpSpecializedAdapterINS1H_15DefaultEpilogueISJ_SK_SK_NS1G_6thread17LinearCombinationISJ_Li1EffLNS1L_9ScaleType4KindE0ELNS_15FloatRoundStyleE2ESJ_EENS1_15EpilogueDefaultEEEEEvvEEEEvNT_6ParamsE)
        /*0014*/ 	.word	0x000007d0


	//----- nvinfo : EIATTR_MIN_STACK_SIZE
	.align		4
.L_17:
        /*0018*/ 	.byte	0x04, 0x12
        /*001a*/ 	.short	(.L_19 - .L_18)
	.align		4
.L_18:
        /*001c*/ 	.word	index@(_ZN7cutlass13device_kernelINS_4gemm6kernel13GemmUniversalIN4cute5tupleIJiiiiEEENS1_10collective13CollectiveMmaINS1_34MainloopSm90TmaGmmaWarpSpecializedILi4ENS5_IJNS4_1CILi1EEESB_SB_EEENS1_35KernelTmaWarpSpecializedCooperativeEEENS5_IJNSA_ILi192EEENSA_ILi256EEENSA_ILi64EEEEEENS_6half_tENS5_IJlSB_lEEESJ_SK_NS4_8TiledMMAINS4_8MMA_AtomIJNS4_4SM904GMMA26MMA_64x256x16_F32F16F16_SSILNSO_5MajorE0ELSQ_0ELNSO_7ScaleInE1ELSR_1EEEEEENS4_6LayoutINS5_IJNSA_ILi2EEESB_SB_EEENS5_IJSB_NSA_ILi0EEESX_EEEEENS5_IJNS4_10UnderscoreES10_S10_EEEEENS4_13SM90_TMA_LOADENS4_14ComposedLayoutINS4_7SwizzleILi3ELi4ELi3EEENS4_18smem_ptr_flag_bitsILi16EEENSU_INS5_IJNSA_ILi8EEESH_EEENS5_IJSH_SB_EEEEEEEvNS4_8identityES13_S1D_vS1E_EENS_8epilogue10collective6detail29Sm90TmaWarpSpecializedAdapterINS1H_15DefaultEpilogueISJ_SK_SK_NS1G_6thread17LinearCombinationISJ_Li1EffLNS1L_9ScaleType4KindE0ELNS_15FloatRoundStyleE2ESJ_EENS1_15EpilogueDefaultEEEEEvvEEEEvNT_6ParamsE)
        /*0020*/ 	.word	0x000007d0
.L_19:


//--------------------- .nv.compat                --------------------------
	.section	.nv.compat,"",@"SHT_CUDA_COMPAT_INFO"
	.align	4
        /*0000*/ 	.byte	0x02, 0x09, 0x01, 0x00, 0x02, 0x02, 0x04, 0x00, 0x02, 0x05, 0x05, 0x00, 0x03, 0x07, 0x01, 0x01
        /*0010*/ 	.byte	0x02, 0x03, 0x01, 0x00, 0x02, 0x06, 0x01, 0x00, 0x04, 0x0b, 0x08, 0x00, 0x00, 0x00, 0x00, 0x00
        /*0020*/ 	.byte	0x00, 0x00, 0x00, 0x00


//--------------------- .nv.info._ZN7cutlass13device_kernelINS_4gemm6kernel13GemmUniversalIN4cute5tupleIJiiiiEEENS1_10collective13CollectiveMmaINS1_34MainloopSm90TmaGmmaWarpSpecializedILi4ENS5_IJNS4_1CILi1EEESB_SB_EEENS1_35KernelTmaWarpSpecializedCooperativeEEENS5_IJNSA_ILi192EEENSA_ILi256EEENSA_ILi64EEEEEENS_6half_tENS5_IJlSB_lEEESJ_SK_NS4_8TiledMMAINS4_8MMA_AtomIJNS4_4SM904GMMA26MMA_64x256x16_F32F16F16_SSILNSO_5MajorE0ELSQ_0ELNSO_7ScaleInE1ELSR_1EEEEEENS4_6LayoutINS5_IJNSA_ILi2EEESB_SB_EEENS5_IJSB_NSA_ILi0EEESX_EEEEENS5_IJNS4_10UnderscoreES10_S10_EEEEENS4_13SM90_TMA_LOADENS4_14ComposedLayoutINS4_7SwizzleILi3ELi4ELi3EEENS4_18smem_ptr_flag_bitsILi16EEENSU_INS5_IJNSA_ILi8EEESH_EEENS5_IJSH_SB_EEEEEEEvNS4_8identityES13_S1D_vS1E_EENS_8epilogue10collective6detail29Sm90TmaWarpSpecializedAdapterINS1H_15DefaultEpilogueISJ_SK_SK_NS1G_6thread17LinearCombinationISJ_Li1EffLNS1L_9ScaleType4KindE0ELNS_15FloatRoundStyleE2ESJ_EENS1_15EpilogueDefaultEEEEEvvEEEEvNT_6ParamsE --------------------------
	.section	.nv.info._ZN7cutlass13device_kernelINS_4gemm6kernel13GemmUniversalIN4cute5tupleIJiiiiEEENS1_10collective13CollectiveMmaINS1_34MainloopSm90TmaGmmaWarpSpecializedILi4ENS5_IJNS4_1CILi1EEESB_SB_EEENS1_35KernelTmaWarpSpecializedCooperativeEEENS5_IJNSA_ILi192EEENSA_ILi256EEENSA_ILi64EEEEEENS_6half_tENS5_IJlSB_lEEESJ_SK_NS4_8TiledMMAINS4_8MMA_AtomIJNS4_4SM904GMMA26MMA_64x256x16_F32F16F16_SSILNSO_5MajorE0ELSQ_0ELNSO_7ScaleInE1ELSR_1EEEEEENS4_6LayoutINS5_IJNSA_ILi2EEESB_SB_EEENS5_IJSB_NSA_ILi0EEESX_EEEEENS5_IJNS4_10UnderscoreES10_S10_EEEEENS4_13SM90_TMA_LOADENS4_14ComposedLayoutINS4_7SwizzleILi3ELi4ELi3EEENS4_18smem_ptr_flag_bitsILi16EEENSU_INS5_IJNSA_ILi8EEESH_EEENS5_IJSH_SB_EEEEEEEvNS4_8identityES13_S1D_vS1E_EENS_8epilogue10collective6detail29Sm90TmaWarpSpecializedAdapterINS1H_15DefaultEpilogueISJ_SK_SK_NS1G_6thread17LinearCombinationISJ_Li1EffLNS1L_9ScaleType4KindE0ELNS_15FloatRoundStyleE2ESJ_EENS1_15EpilogueDefaultEEEEEvvEEEEvNT_6ParamsE,"",@"SHT_CUDA_INFO"
	.sectionflags	@""
	.align	4


	//----- nvinfo : EIATTR_CUDA_API_VERSION
	.align		4
        /*0000*/ 	.byte	0x04, 0x37
        /*0002*/ 	.short	(.L_21 - .L_20)
.L_20:
        /*0004*/ 	.word	0x00000082


	//----- nvinfo : EIATTR_KPARAM_INFO
	.align		4
.L_21:
        /*0008*/ 	.byte	0x04, 0x17
        /*000a*/ 	.short	(.L_23 - .L_22)
.L_22:
        /*000c*/ 	.word	0x00000000
        /*0010*/ 	.short	0x0000
        /*0012*/ 	.short	0x0070
        /*0014*/ 	.byte	0x00, 0xf0, 0x01, 0x10


	//----- nvinfo : EIATTR_SPARSE_MMA_MASK
	.align		4
.L_23:
        /*0018*/ 	.byte	0x03, 0x50
        /*001a*/ 	.short	0x0000


	//----- nvinfo : EIATTR_MAXREG_COUNT
	.align		4
        /*001c*/ 	.byte	0x03, 0x1b
        /*001e*/ 	.short	0x00a8


	//----- nvinfo : EIATTR_NUM_BARRIERS
	.align		4
        /*0020*/ 	.byte	0x02, 0x4c
        /*0022*/ 	.byte	0x01
	.zero		1


	//----- nvinfo : EIATTR_EXTERNS
	.align		4
        /*0024*/ 	.byte	0x04, 0x0f
        /*0026*/ 	.short	(.L_25 - .L_24)


	//   ....[0]....
	.align		4
.L_24:
        /*0028*/ 	.word	index@(__assertfail)


	//----- nvinfo : EIATTR_ANNOTATIONS
	.align		4
.L_25:
        /*002c*/ 	.byte	0x04, 0x55
        /*002e*/ 	.short	(.L_27 - .L_26)


	//   ....[0]....
.L_26:
        /*0030*/ 	.word	0x00000001
        /*0034*/ 	.byte	0x90, 0x05, 0x00, 0x00, 0x01, 0x00, 0x00, 0x00, 0x50, 0x13, 0x00, 0x00, 0x01, 0x00, 0x00, 0x00
        /* <DEDUP_REMOVED lines=756> */
        /*2f84*/ 	.byte	0xb0, 0xb4, 0x01, 0x00, 0x01, 0x00, 0x00, 0x00, 0x50, 0xb6, 0x01, 0x00


	//----- nvinfo : EIATTR_MERCURY_ISA_VERSION
	.align		4
.L_27:
        /*2f90*/ 	.byte	0x03, 0x5f
        /*2f92*/ 	.short	0x0101


	//----- nvinfo : EIATTR_INT_WARP_WIDE_INSTR_OFFSETS
	.align		4
        /*2f94*/ 	.byte	0x04, 0x31
        /*2f96*/ 	.short	(.L_29 - .L_28)


	//   ....[0]....
.L_28:
        /*2f98*/ 	.word	0x00000460


	//   ....[1]....
        /*2f9c*/ 	.word	0x00000470


	//   ....[2]....
        /*2fa0*/ 	.word	0x000005a0


	//----- nvinfo : EIATTR_COOP_GROUP_MASK_REGIDS
	.align		4
.L_29:
        /*2fa4*/ 	.byte	0x04, 0x29
        /*2fa6*/ 	.short	(.L_31 - .L_30)


	//   ....[0]....
.L_30:
        /*2fa8*/ 	.word	0xffffffff


	//   ....[1]....
        /*2fac*/ 	.word	0xffffffff


	//   ....[2]....
        /*2fb0*/ 	.word	0xffffffff


	//   ....[3]....
        /*2fb4*/ 	.word	0xffffffff


	//   ....[4]....
        /*2fb8*/ 	.word	0xffffffff


	//----- nvinfo : EIATTR_COOP_GROUP_INSTR_OFFSETS
	.align		4
.L_31:
        /*2fbc*/ 	.byte	0x04, 0x28
        /*2fbe*/ 	.short	(.L_33 - .L_32)


	//   ....[0]....
.L_32:
        /*2fc0*/ 	.word	0x00000070


	//   ....[1]....
        /*2fc4*/ 	.word	0x00000080


	//   ....[2]....
        /*2fc8*/ 	.word	0x000001a0


	//   ....[3]....
        /*2fcc*/ 	.word	0x000003b0


	//   ....[4]....
        /*2fd0*/ 	.word	0x00000fe0


	//----- nvinfo : EIATTR_REG_RECONFIG
	.align		4
.L_33:
        /*2fd4*/ 	.byte	0x01, 0x54
	.zero		2


	//----- nvinfo : EIATTR_SYSCALL_OFFSETS
	.align		4
        /*2fd8*/ 	.byte	0x04, 0x46
        /*2fda*/ 	.short	(.L_35 - .L_34)


	//   ....[0]....
.L_34:
        /*2fdc*/ 	.word	0x00001190


	//----- nvinfo : EIATTR_MBARRIER_INSTR_OFFSETS
	.align		4
.L_35:
        /*2fe0*/ 	.byte	0x04, 0x39
        /*2fe2*/ 	.short	(.L_37 - .L_36)


	//   ....[0]....
.L_36:
        /*2fe4*/ 	.word	0x00000320
        /*2fe8*/ 	.word	0x000000ff
        /*2fec*/ 	.word	0x00000000
        /*2ff0*/ 	.short	0x0100
        /*2ff2*/ 	.byte	0x09
	.zero		1


	//   ....[1]....
        /*2ff4*/ 	.word	0x00000330
        /*2ff8*/ 	.word	0x000000ff
        /*2ffc*/ 	.word	0x00000020
        /*3000*/ 	.short	0x0100
        /*3002*/ 	.byte	0x09
	.zero		1


	//   ....[2]....
        /*3004*/ 	.word	0x00000340
        /*3008*/ 	.word	0x000000ff
        /*300c*/ 	.word	0x00000008
        /*3010*/ 	.short	0x0100
        /*3012*/ 	.byte	0x09
	.zero		1


	//   ....[3]....
        /*3014*/ 	.word	0x00000350
        /*3018*/ 	.word	0x000000ff
        /*301c*/ 	.word	0x00000028
        /*3020*/ 	.short	0x0100
        /*3022*/ 	.byte	0x09
	.zero		1


	//   ....[4]....
        /*3024*/ 	.word	0x00000360
        /*3028*/ 	.word	0x000000ff
        /*302c*/ 	.word	0x00000010
        /*3030*/ 	.short	0x0100
        /*3032*/ 	.byte	0x09
	.zero		1


	//   ....[5]....
        /*3034*/ 	.word	0x00000370
        /*3038*/ 	.word	0x000000ff
        /*303c*/ 	.word	0x00000030
        /*3040*/ 	.short	0x0100
        /*3042*/ 	.byte	0x09
	.zero		1


	//   ....[6]....
        /*3044*/ 	.word	0x00000380
        /*3048*/ 	.word	0x000000ff
        /*304c*/ 	.word	0x00000018
        /*3050*/ 	.short	0x0100
        /*3052*/ 	.byte	0x09
	.zero		1


	//   ....[7]....
        /*3054*/ 	.word	0x00000390
        /*3058*/ 	.word	0x000000ff
        /*305c*/ 	.word	0x00000038
        /*3060*/ 	.short	0x0100
        /*3062*/ 	.byte	0x09
	.zero		1


	//   ....[8]....
        /*3064*/ 	.word	0x000005c0
        /*3068*/ 	.word	0x000000ff
        /*306c*/ 	.word	0x00000050
        /*3070*/ 	.short	0x0100
        /*3072*/ 	.byte	0x06
	.zero		1


	//   ....[9]....
        /*3074*/ 	.word	0x000005d0
        /*3078*/ 	.word	0x000000ff
        /*307c*/ 	.word	0x00000058
        /*3080*/ 	.short	0x0100
        /*3082*/ 	.byte	0x06
	.zero		1


	//   ....[10]....
        /*3084*/ 	.word	0x00001230
        /*3088*/ 	.word	0x00000003
        /*308c*/ 	.word	0x00000000
        /*3090*/ 	.short	0x010a
        /*3092*/ 	.byte	0x3f
	.zero		1


	//   ....[11]....
        /*3094*/ 	.word	0x00001270
        /*3098*/ 	.word	0x00000003
        /*309c*/ 	.word	0x00000000
        /*30a0*/ 	.short	0x010a
        /*30a2*/ 	.byte	0x3f
	.zero		1


	//   ....[12]....
        /*30a4*/ 	.word	0x00004a20
        /*30a8*/ 	.word	0x000000ff
        /*30ac*/ 	.word	0x00000000
        /*30b0*/ 	.short	0x010a
        /*30b2*/ 	.byte	0x08
	.zero		1


	//   ....[13]....
        /*30b4*/ 	.word	0x00004a60
        /*30b8*/ 	.word	0x000000ff
        /*30bc*/ 	.word	0x00000000
        /*30c0*/ 	.short	0x010a
        /*30c2*/ 	.byte	0x08
	.zero		1


	//   ....[14]....
        /*30c4*/ 	.word	0x00008ce0
        /*30c8*/ 	.word	0x000000ff
        /*30cc*/ 	.word	0x00000000
        /*30d0*/ 	.short	0x0101
        /*30d2*/ 	.byte	0x08
	.zero		1


	//   ....[15]....
        /*30d4*/ 	.word	0x00008ed0
        /*30d8*/ 	.word	0x000000ff
        /*30dc*/ 	.word	0x00000000
        /*30e0*/ 	.short	0x0101
        /*30e2*/ 	.byte	0x04
	.zero		1


	//   ....[16]....
        /*30e4*/ 	.word	0x0001b210
        /*30e8*/ 	.word	0x0000000c
        /*30ec*/ 	.word	0x00000020
        /*30f0*/ 	.short	0x010a
        /*30f2*/ 	.byte	0x3f
	.zero		1


	//   ....[17]....
        /*30f4*/ 	.word	0x0001b5c0
        /*30f8*/ 	.word	0x00000003
        /*30fc*/ 	.word	0x00000058
        /*3100*/ 	.short	0x0101
        /*3102*/ 	.byte	0x3f
	.zero		1


	//   ....[18]....
        /*3104*/ 	.word	0x0001bd40
        /*3108*/ 	.word	0x00000007
        /*310c*/ 	.word	0x00000000
        /*3110*/ 	.short	0x010a
        /*3112*/ 	.byte	0x3f
	.zero		1


	//   ....[19]....
        /*3114*/ 	.word	0x0001bdc0
        /*3118*/ 	.word	0x00000009
        /*311c*/ 	.word	0x00000000
        /*3120*/ 	.short	0x010a
        /*3122*/ 	.byte	0x3f
	.zero		1


	//   ....[20]....
        /*3124*/ 	.word	0x0001be50
        /*3128*/ 	.word	0x00000006
        /*312c*/ 	.word	0x00000000
        /*3130*/ 	.short	0x010a
        /*3132*/ 	.byte	0x3f
	.zero		1


	//   ....[21]....
        /*3134*/ 	.word	0x0001bee0
        /*3138*/ 	.word	0x00000003
        /*313c*/ 	.word	0x00000000
        /*3140*/ 	.short	0x010a
        /*3142*/ 	.byte	0x3f
	.zero		1


	//   ....[22]....
        /*3144*/ 	.word	0x0001bf40
        /*3148*/ 	.word	0x00000003
        /*314c*/ 	.word	0x00000000
        /*3150*/ 	.short	0x010a
        /*3152*/ 	.byte	0x3f
	.zero		1


	//   ....[23]....
        /*3154*/ 	.word	0x0001bfa0
        /*3158*/ 	.word	0x00000005
        /*315c*/ 	.word	0x00000000
        /*3160*/ 	.short	0x010a
        /*3162*/ 	.byte	0x3f
	.zero		1


	//   ....[24]....
        /*3164*/ 	.word	0x0001c070
        /*3168*/ 	.word	0x0000000c
        /*316c*/ 	.word	0x00000020
        /*3170*/ 	.short	0x010a
        /*3172*/ 	.byte	0x3f
	.zero		1


	//   ....[25]....
        /*3174*/ 	.word	0x0001c140
        /*3178*/ 	.word	0x00000007
        /*317c*/ 	.word	0x00000000
        /*3180*/ 	.short	0x010a
        /*3182*/ 	.byte	0x3f
	.zero		1


	//   ....[26]....
        /*3184*/ 	.word	0x0001c190
        /*3188*/ 	.word	0x00000009
        /*318c*/ 	.word	0x00000000
        /*3190*/ 	.short	0x010a
        /*3192*/ 	.byte	0x3f
	.zero		1


	//   ....[27]....
        /*3194*/ 	.word	0x0001c1e0
        /*3198*/ 	.word	0x00000006
        /*319c*/ 	.word	0x00000000
        /*31a0*/ 	.short	0x010a
        /*31a2*/ 	.byte	0x3f
	.zero		1


	//----- nvinfo : EIATTR_NUM_MBARRIERS
	.align		4
.L_37:
        /*31a4*/ 	.byte	0x03, 0x38
        /*31a6*/ 	.short	0x000a


	//----- nvinfo : EIATTR_EXIT_INSTR_OFFSETS
	.align		4
        /*31a8*/ 	.byte	0x04, 0x1c
        /*31aa*/ 	.short	(.L_39 - .L_38)


	//   ....[0]....
.L_38:
        /*31ac*/ 	.word	0x00000630


	//   ....[1]....
        /*31b0*/ 	.word	0x00000f00


	//   ....[2]....
        /*31b4*/ 	.word	0x0001a850


	//   ....[3]....
        /*31b8*/ 	.word	0x0001aea0


	//   ....[4]....
        /*31bc*/ 	.word	0x0001bf30


	//----- nvinfo : EIATTR_MAX_THREADS
	.align		4
.L_39:
        /*31c0*/ 	.byte	0x04, 0x05
        /*31c2*/ 	.short	(.L_41 - .L_40)
.L_40:
        /*31c4*/ 	.word	0x00000180
        /*31c8*/ 	.word	0x00000001
        /*31cc*/ 	.word	0x00000001


	//----- nvinfo : EIATTR_CRS_STACK_SIZE
	.align		4
.L_41:
        /*31d0*/ 	.byte	0x04, 0x1e
        /*31d2*/ 	.short	(.L_43 - .L_42)
.L_42:
        /*31d4*/ 	.word	0x00000000


	//----- nvinfo : EIATTR_CBANK_PARAM_SIZE
	.align		4
.L_43:
        /*31d8*/ 	.byte	0x03, 0x19
        /*31da*/ 	.short	0x0470


	//----- nvinfo : EIATTR_PARAM_CBANK
	.align		4
        /*31dc*/ 	.byte	0x04, 0x0a
        /*31de*/ 	.short	(.L_45 - .L_44)
	.align		4
.L_44:
        /*31e0*/ 	.word	index@(.nv.constant0._ZN7cutlass13device_kernelINS_4gemm6kernel13GemmUniversalIN4cute5tupleIJiiiiEEENS1_10collective13CollectiveMmaINS1_34MainloopSm90TmaGmmaWarpSpecializedILi4ENS5_IJNS4_1CILi1EEESB_SB_EEENS1_35KernelTmaWarpSpecializedCooperativeEEENS5_IJNSA_ILi192EEENSA_ILi256EEENSA_ILi64EEEEEENS_6half_tENS5_IJlSB_lEEESJ_SK_NS4_8TiledMMAINS4_8MMA_AtomIJNS4_4SM904GMMA26MMA_64x256x16_F32F16F16_SSILNSO_5MajorE0ELSQ_0ELNSO_7ScaleInE1ELSR_1EEEEEENS4_6LayoutINS5_IJNSA_ILi2EEESB_SB_EEENS5_IJSB_NSA_ILi0EEESX_EEEEENS5_IJNS4_10UnderscoreES10_S10_EEEEENS4_13SM90_TMA_LOADENS4_14ComposedLayoutINS4_7SwizzleILi3ELi4ELi3EEENS4_18smem_ptr_flag_bitsILi16EEENSU_INS5_IJNSA_ILi8EEESH_EEENS5_IJSH_SB_EEEEEEEvNS4_8identityES13_S1D_vS1E_EENS_8epilogue10collective6detail29Sm90TmaWarpSpecializedAdapterINS1H_15DefaultEpilogueISJ_SK_SK_NS1G_6thread17LinearCombinationISJ_Li1EffLNS1L_9ScaleType4KindE0ELNS_15FloatRoundStyleE2ESJ_EENS1_15EpilogueDefaultEEEEEvvEEEEvNT_6ParamsE)
        /*31e4*/ 	.short	0x0210
        /*31e6*/ 	.short	0x0470


	//----- nvinfo : EIATTR_SW_WAR
	.align		4
.L_45:
        /*31e8*/ 	.byte	0x04, 0x36
        /*31ea*/ 	.short	(.L_47 - .L_46)
.L_46:
        /*31ec*/ 	.word	0x00000008
.L_47:


//--------------------- .nv.callgraph             --------------------------
	.section	.nv.callgraph,"",@"SHT_CUDA_CALLGRAPH"
	.align	4
	.sectionentsize	8
	.align		4
        /*0000*/ 	.word	0x00000000
	.align		4
        /*0004*/ 	.word	0xffffffff
	.align		4
        /*0008*/ 	.word	index@(_ZN7cutlass13device_kernelINS_4gemm6kernel13GemmUniversalIN4cute5tupleIJiiiiEEENS1_10collective13CollectiveMmaINS1_34MainloopSm90TmaGmmaWarpSpecializedILi4ENS5_IJNS4_1CILi1EEESB_SB_EEENS1_35KernelTmaWarpSpecializedCooperativeEEENS5_IJNSA_ILi192EEENSA_ILi256EEENSA_ILi64EEEEEENS_6half_tENS5_IJlSB_lEEESJ_SK_NS4_8TiledMMAINS4_8MMA_AtomIJNS4_4SM904GMMA26MMA_64x256x16_F32F16F16_SSILNSO_5MajorE0ELSQ_0ELNSO_7ScaleInE1ELSR_1EEEEEENS4_6LayoutINS5_IJNSA_ILi2EEESB_SB_EEENS5_IJSB_NSA_ILi0EEESX_EEEEENS5_IJNS4_10UnderscoreES10_S10_EEEEENS4_13SM90_TMA_LOADENS4_14ComposedLayoutINS4_7SwizzleILi3ELi4ELi3EEENS4_18smem_ptr_flag_bitsILi16EEENSU_INS5_IJNSA_ILi8EEESH_EEENS5_IJSH_SB_EEEEEEEvNS4_8identityES13_S1D_vS1E_EENS_8epilogue10collective6detail29Sm90TmaWarpSpecializedAdapterINS1H_15DefaultEpilogueISJ_SK_SK_NS1G_6thread17LinearCombinationISJ_Li1EffLNS1L_9ScaleType4KindE0ELNS_15FloatRoundStyleE2ESJ_EENS1_15EpilogueDefaultEEEEEvvEEEEvNT_6ParamsE)
	.align		4
        /*000c*/ 	.word	index@(__assertfail)
	.align		4
        /*0010*/ 	.word	0x00000000
	.align		4
        /*0014*/ 	.word	0xfffffffe
	.align		4
        /*0018*/ 	.word	0x00000000
	.align		4
        /*001c*/ 	.word	0xfffffffd
	.align		4
        /*0020*/ 	.word	0x00000000
	.align		4
        /*0024*/ 	.word	0xfffffffc


//--------------------- .nv.constant4             --------------------------
	.section	.nv.constant4,"a",@progbits
	.align	8
	.align		8
.nv.constant4:
        /*0000*/ 	.dword	__assertfail
	.align		8
        /*0008*/ 	.dword	__unnamed_1
	.align		8
        /*0010*/ 	.dword	_ZN40_INTERNAL_e2b4bad8_4_k_cu_6ada6ce7_179014cuda3std3__45__cpo5beginE
	.align		8
        /*0018*/ 	.dword	_ZN40_INTERNAL_e2b4bad8_4_k_cu_6ada6ce7_179014cuda3std3__45__cpo3endE
	.align		8
        /*0020*/ 	.dword	_ZN40_INTERNAL_e2b4bad8_4_k_cu_6ada6ce7_179014cuda3std3__45__cpo6cbeginE
	.align		8
        /*0028*/ 	.dword	_ZN40_INTERNAL_e2b4bad8_4_k_cu_6ada6ce7_179014cuda3std3__45__cpo4cendE
	.align		8
        /*0030*/ 	.dword	_ZN40_INTERNAL_e2b4bad8_4_k_cu_6ada6ce7_179014cuda3std3__442_GLOBAL__N__e2b4bad8_4_k_cu_6ada6ce7_179016ignoreE
	.align		8
        /*0038*/ 	.dword	_ZN40_INTERNAL_e2b4bad8_4_k_cu_6ada6ce7_179014cuda3std3__419piecewise_constructE
	.align		8
        /*0040*/ 	.dword	_ZN40_INTERNAL_e2b4bad8_4_k_cu_6ada6ce7_179014cuda3std3__48in_placeE
	.align		8
        /*0048*/ 	.dword	_ZN40_INTERNAL_e2b4bad8_4_k_cu_6ada6ce7_179014cuda3std6ranges3__45__cpo4swapE
	.align		8
        /*0050*/ 	.dword	_ZN40_INTERNAL_e2b4bad8_4_k_cu_6ada6ce7_179014cuda3std6ranges3__45__cpo9iter_moveE
	.align		8
        /*0058*/ 	.dword	_ZN40_INTERNAL_e2b4bad8_4_k_cu_6ada6ce7_179014cute7productE
	.align		8
        /*0060*/ 	.dword	_ZN40_INTERNAL_e2b4bad8_4_k_cu_6ada6ce7_179014cute1_E
	.align		8
        /*0068*/ 	.dword	$str$22
	.align		8
        /*0070*/ 	.dword	$str$23


//--------------------- .text._ZN7cutlass13device_kernelINS_4gemm6kernel13GemmUniversalIN4cute5tupleIJiiiiEEENS1_10collective13CollectiveMmaINS1_34MainloopSm90TmaGmmaWarpSpecializedILi4ENS5_IJNS4_1CILi1EEESB_SB_EEENS1_35KernelTmaWarpSpecializedCooperativeEEENS5_IJNSA_ILi192EEENSA_ILi256EEENSA_ILi64EEEEEENS_6half_tENS5_IJlSB_lEEESJ_SK_NS4_8TiledMMAINS4_8MMA_AtomIJNS4_4SM904GMMA26MMA_64x256x16_F32F16F16_SSILNSO_5MajorE0ELSQ_0ELNSO_7ScaleInE1ELSR_1EEEEEENS4_6LayoutINS5_IJNSA_ILi2EEESB_SB_EEENS5_IJSB_NSA_ILi0EEESX_EEEEENS5_IJNS4_10UnderscoreES10_S10_EEEEENS4_13SM90_TMA_LOADENS4_14ComposedLayoutINS4_7SwizzleILi3ELi4ELi3EEENS4_18smem_ptr_flag_bitsILi16EEENSU_INS5_IJNSA_ILi8EEESH_EEENS5_IJSH_SB_EEEEEEEvNS4_8identityES13_S1D_vS1E_EENS_8epilogue10collective6detail29Sm90TmaWarpSpecializedAdapterINS1H_15DefaultEpilogueISJ_SK_SK_NS1G_6thread17LinearCombinationISJ_Li1EffLNS1L_9ScaleType4KindE0ELNS_15FloatRoundStyleE2ESJ_EENS1_15EpilogueDefaultEEEEEvvEEEEvNT_6ParamsE --------------------------
	.section	.text._ZN7cutlass13device_kernelINS_4gemm6kernel13GemmUniversalIN4cute5tupleIJiiiiEEENS1_10collective13CollectiveMmaINS1_34MainloopSm90TmaGmmaWarpSpecializedILi4ENS5_IJNS4_1CILi1EEESB_SB_EEENS1_35KernelTmaWarpSpecializedCooperativeEEENS5_IJNSA_ILi192EEENSA_ILi256EEENSA_ILi64EEEEEENS_6half_tENS5_IJlSB_lEEESJ_SK_NS4_8TiledMMAINS4_8MMA_AtomIJNS4_4SM904GMMA26MMA_64x256x16_F32F16F16_SSILNSO_5MajorE0ELSQ_0ELNSO_7ScaleInE1ELSR_1EEEEEENS4_6LayoutINS5_IJNSA_ILi2EEESB_SB_EEENS5_IJSB_NSA_ILi0EEESX_EEEEENS5_IJNS4_10UnderscoreES10_S10_EEEEENS4_13SM90_TMA_LOADENS4_14ComposedLayoutINS4_7SwizzleILi3ELi4ELi3EEENS4_18smem_ptr_flag_bitsILi16EEENSU_INS5_IJNSA_ILi8EEESH_EEENS5_IJSH_SB_EEEEEEEvNS4_8identityES13_S1D_vS1E_EENS_8epilogue10collective6detail29Sm90TmaWarpSpecializedAdapterINS1H_15DefaultEpilogueISJ_SK_SK_NS1G_6thread17LinearCombinationISJ_Li1EffLNS1L_9ScaleType4KindE0ELNS_15FloatRoundStyleE2ESJ_EENS1_15EpilogueDefaultEEEEEvvEEEEvNT_6ParamsE,"ax",@progbits
	.align	128
.text._ZN7cutlass13device_kernelINS_4gemm6kernel13GemmUniversalIN4cute5tupleIJiiiiEEENS1_10collective13CollectiveMmaINS1_34MainloopSm90TmaGmmaWarpSpecializedILi4ENS5_IJNS4_1CILi1EEESB_SB_EEENS1_35KernelTmaWarpSpecializedCooperativeEEENS5_IJNSA_ILi192EEENSA_ILi256EEENSA_ILi64EEEEEENS_6half_tENS5_IJlSB_lEEESJ_SK_NS4_8TiledMMAINS4_8MMA_AtomIJNS4_4SM904GMMA26MMA_64x256x16_F32F16F16_SSILNSO_5MajorE0ELSQ_0ELNSO_7ScaleInE1ELSR_1EEEEEENS4_6LayoutINS5_IJNSA_ILi2EEESB_SB_EEENS5_IJSB_NSA_ILi0EEESX_EEEEENS5_IJNS4_10UnderscoreES10_S10_EEEEENS4_13SM90_TMA_LOADENS4_14ComposedLayoutINS4_7SwizzleILi3ELi4ELi3EEENS4_18smem_ptr_flag_bitsILi16EEENSU_INS5_IJNSA_ILi8EEESH_EEENS5_IJSH_SB_EEEEEEEvNS4_8identityES13_S1D_vS1E_EENS_8epilogue10collective6detail29Sm90TmaWarpSpecializedAdapterINS1H_15DefaultEpilogueISJ_SK_SK_NS1G_6thread17LinearCombinationISJ_Li1EffLNS1L_9ScaleType4KindE0ELNS_15FloatRoundStyleE2ESJ_EENS1_15EpilogueDefaultEEEEEvvEEEEvNT_6ParamsE:
        .type           _ZN7cutlass13device_kernelINS_4gemm6kernel13GemmUniversalIN4cute5tupleIJiiiiEEENS1_10collective13CollectiveMmaINS1_34MainloopSm90TmaGmmaWarpSpecializedILi4ENS5_IJNS4_1CILi1EEESB_SB_EEENS1_35KernelTmaWarpSpecializedCooperativeEEENS5_IJNSA_ILi192EEENSA_ILi256EEENSA_ILi64EEEEEENS_6half_tENS5_IJlSB_lEEESJ_SK_NS4_8TiledMMAINS4_8MMA_AtomIJNS4_4SM904GMMA26MMA_64x256x16_F32F16F16_SSILNSO_5MajorE0ELSQ_0ELNSO_7ScaleInE1ELSR_1EEEEEENS4_6LayoutINS5_IJNSA_ILi2EEESB_SB_EEENS5_IJSB_NSA_ILi0EEESX_EEEEENS5_IJNS4_10UnderscoreES10_S10_EEEEENS4_13SM90_TMA_LOADENS4_14ComposedLayoutINS4_7SwizzleILi3ELi4ELi3EEENS4_18smem_ptr_flag_bitsILi16EEENSU_INS5_IJNSA_ILi8EEESH_EEENS5_IJSH_SB_EEEEEEEvNS4_8identityES13_S1D_vS1E_EENS_8epilogue10collective6detail29Sm90TmaWarpSpecializedAdapterINS1H_15DefaultEpilogueISJ_SK_SK_NS1G_6thread17LinearCombinationISJ_Li1EffLNS1L_9ScaleType4KindE0ELNS_15FloatRoundStyleE2ESJ_EENS1_15EpilogueDefaultEEEEEvvEEEEvNT_6ParamsE,@function
        .size           _ZN7cutlass13device_kernelINS_4gemm6kernel13GemmUniversalIN4cute5tupleIJiiiiEEENS1_10collective13CollectiveMmaINS1_34MainloopSm90TmaGmmaWarpSpecializedILi4ENS5_IJNS4_1CILi1EEESB_SB_EEENS1_35KernelTmaWarpSpecializedCooperativeEEENS5_IJNSA_ILi192EEENSA_ILi256EEENSA_ILi64EEEEEENS_6half_tENS5_IJlSB_lEEESJ_SK_NS4_8TiledMMAINS4_8MMA_AtomIJNS4_4SM904GMMA26MMA_64x256x16_F32F16F16_SSILNSO_5MajorE0ELSQ_0ELNSO_7ScaleInE1ELSR_1EEEEEENS4_6LayoutINS5_IJNSA_ILi2EEESB_SB_EEENS5_IJSB_NSA_ILi0EEESX_EEEEENS5_IJNS4_10UnderscoreES10_S10_EEEEENS4_13SM90_TMA_LOADENS4_14ComposedLayoutINS4_7SwizzleILi3ELi4ELi3EEENS4_18smem_ptr_flag_bitsILi16EEENSU_INS5_IJNSA_ILi8EEESH_EEENS5_IJSH_SB_EEEEEEEvNS4_8identityES13_S1D_vS1E_EENS_8epilogue10collective6detail29Sm90TmaWarpSpecializedAdapterINS1H_15DefaultEpilogueISJ_SK_SK_NS1G_6thread17LinearCombinationISJ_Li1EffLNS1L_9ScaleType4KindE0ELNS_15FloatRoundStyleE2ESJ_EENS1_15EpilogueDefaultEEEEEvvEEEEvNT_6ParamsE,(.L_x_576 - _ZN7cutlass13device_kernelINS_4gemm6kernel13GemmUniversalIN4cute5tupleIJiiiiEEENS1_10collective13CollectiveMmaINS1_34MainloopSm90TmaGmmaWarpSpecializedILi4ENS5_IJNS4_1CILi1EEESB_SB_EEENS1_35KernelTmaWarpSpecializedCooperativeEEENS5_IJNSA_ILi192EEENSA_ILi256EEENSA_ILi64EEEEEENS_6half_tENS5_IJlSB_lEEESJ_SK_NS4_8TiledMMAINS4_8MMA_AtomIJNS4_4SM904GMMA26MMA_64x256x16_F32F16F16_SSILNSO_5MajorE0ELSQ_0ELNSO_7ScaleInE1ELSR_1EEEEEENS4_6LayoutINS5_IJNSA_ILi2EEESB_SB_EEENS5_IJSB_NSA_ILi0EEESX_EEEEENS5_IJNS4_10UnderscoreES10_S10_EEEEENS4_13SM90_TMA_LOADENS4_14ComposedLayoutINS4_7SwizzleILi3ELi4ELi3EEENS4_18smem_ptr_flag_bitsILi16EEENSU_INS5_IJNSA_ILi8EEESH_EEENS5_IJSH_SB_EEEEEEEvNS4_8identityES13_S1D_vS1E_EENS_8epilogue10collective6detail29Sm90TmaWarpSpecializedAdapterINS1H_15DefaultEpilogueISJ_SK_SK_NS1G_6thread17LinearCombinationISJ_Li1EffLNS1L_9ScaleType4KindE0ELNS_15FloatRoundStyleE2ESJ_EENS1_15EpilogueDefaultEEEEEvvEEEEvNT_6ParamsE)
        .other          _ZN7cutlass13device_kernelINS_4gemm6kernel13GemmUniversalIN4cute5tupleIJiiiiEEENS1_10collective13CollectiveMmaINS1_34MainloopSm90TmaGmmaWarpSpecializedILi4ENS5_IJNS4_1CILi1EEESB_SB_EEENS1_35KernelTmaWarpSpecializedCooperativeEEENS5_IJNSA_ILi192EEENSA_ILi256EEENSA_ILi64EEEEEENS_6half_tENS5_IJlSB_lEEESJ_SK_NS4_8TiledMMAINS4_8MMA_AtomIJNS4_4SM904GMMA26MMA_64x256x16_F32F16F16_SSILNSO_5MajorE0ELSQ_0ELNSO_7ScaleInE1ELSR_1EEEEEENS4_6LayoutINS5_IJNSA_ILi2EEESB_SB_EEENS5_IJSB_NSA_ILi0EEESX_EEEEENS5_IJNS4_10UnderscoreES10_S10_EEEEENS4_13SM90_TMA_LOADENS4_14ComposedLayoutINS4_7SwizzleILi3ELi4ELi3EEENS4_18smem_ptr_flag_bitsILi16EEENSU_INS5_IJNSA_ILi8EEESH_EEENS5_IJSH_SB_EEEEEEEvNS4_8identityES13_S1D_vS1E_EENS_8epilogue10collective6detail29Sm90TmaWarpSpecializedAdapterINS1H_15DefaultEpilogueISJ_SK_SK_NS1G_6thread17LinearCombinationISJ_Li1EffLNS1L_9ScaleType4KindE0ELNS_15FloatRoundStyleE2ESJ_EENS1_15EpilogueDefaultEEEEEvvEEEEvNT_6ParamsE,@"STO_CUDA_ENTRY STV_DEFAULT"
_ZN7cutlass13device_kernelINS_4gemm6kernel13GemmUniversalIN4cute5tupleIJiiiiEEENS1_10collective13CollectiveMmaINS1_34MainloopSm90TmaGmmaWarpSpecializedILi4ENS5_IJNS4_1CILi1EEESB_SB_EEENS1_35KernelTmaWarpSpecializedCooperativeEEENS5_IJNSA_ILi192EEENSA_ILi256EEENSA_ILi64EEEEEENS_6half_tENS5_IJlSB_lEEESJ_SK_NS4_8TiledMMAINS4_8MMA_AtomIJNS4_4SM904GMMA26MMA_64x256x16_F32F16F16_SSILNSO_5MajorE0ELSQ_0ELNSO_7ScaleInE1ELSR_1EEEEEENS4_6LayoutINS5_IJNSA_ILi2EEESB_SB_EEENS5_IJSB_NSA_ILi0EEESX_EEEEENS5_IJNS4_10UnderscoreES10_S10_EEEEENS4_13SM90_TMA_LOADENS4_14ComposedLayoutINS4_7SwizzleILi3ELi4ELi3EEENS4_18smem_ptr_flag_bitsILi16EEENSU_INS5_IJNSA_ILi8EEESH_EEENS5_IJSH_SB_EEEEEEEvNS4_8identityES13_S1D_vS1E_EENS_8epilogue10collective6detail29Sm90TmaWarpSpecializedAdapterINS1H_15DefaultEpilogueISJ_SK_SK_NS1G_6thread17LinearCombinationISJ_Li1EffLNS1L_9ScaleType4KindE0ELNS_15FloatRoundStyleE2ESJ_EENS1_15EpilogueDefaultEEEEEvvEEEEvNT_6ParamsE:
[----:B------:R-:W0:Y:S02]  /*0000*/  LDC R1, c[0x0][0x28] ;  /* 0x00000a00ff017b82 */ /* 0x000e240000000800 */
[----:B0-----:R-:W-:Y:S01]  /*0010*/  VIADD R1, R1, 0xfffff830 ;  /* 0xfffff83001017836 */ /* 0x001fe20000000000 */
[----:B------:R-:W0:Y:S01]  /*0020*/  S2R R2, SR_TID.X ;  /* 0x0000000000027919 */ /* 0x000e220000002100 */
[----:B------:R-:W-:Y:S01]  /*0030*/  ELECT P0, URZ, PT ;  /* 0x00000000003f782f */ /* 0x000fe20003800000 */
[----:B------:R-:W-:Y:S01]  /*0040*/  BSSY B0, `(.L_x_0) ;  /* 0x0000015000007945 */ /* 0x000fe20003800000 */
[--C-:B0-----:R-:W-:Y:S02]  /*0050*/  SHF.R.U32.HI R0, RZ, 0x5, R2.reuse ;  /* 0x00000005ff007819 */ /* 0x101fe40000011602 */
[----:B------:R-:W-:-:S03]  /*0060*/  SHF.R.U32.HI R163, RZ, 0x7, R2 ;  /* 0x00000007ffa37819 */ /* 0x000fc60000011602 */
[----:B------:R-:W0:Y:S04]  /*0070*/  SHFL.IDX PT, R3, R0, RZ, 0x1f ;  /* 0x00001fff00037589 */ /* 0x000e2800000e0000 */
[----:B------:R-:W1:Y:S01]  /*0080*/  SHFL.IDX PT, R2, R163, RZ, 0x1f ;  /* 0x00001fffa3027589 */ /* 0x000e6200000e0000 */
[----:B0-----:R-:W-:Y:S02]  /*0090*/  R2UR UR4, R3 ;  /* 0x00000000030472ca */ /* 0x001fe400000e0000 */
[----:B-1----:R-:W-:-:S11]  /*00a0*/  R2UR UR6, R2 ;  /* 0x00000000020672ca */ /* 0x002fd600000e0000 */
[----:B------:R-:W-:Y:S02]  /*00b0*/  USHF.R.S32.HI UR5, URZ, 0x1f, UR4 ;  /* 0x0000001f3f057899 */ /* 0x000fe40008011404 */
[----:B------:R-:W-:Y:S02]  /*00c0*/  ISETP.NE.OR P0, PT, RZ, UR4, !P0 ;  /* 0x00000004ff007c0c */ /* 0x000fe4000c705670 */
[----:B------:R-:W-:-:S04]  /*00d0*/  ULEA.HI UR5, UR5, UR4, URZ, 0x2 ;  /* 0x0000000405057291 */ /* 0x000fc8000f8f103f */
[----:B------:R-:W-:-:S04]  /*00e0*/  ULOP3.LUT UR5, UR5, 0xfffffffc, URZ, 0xc0, !UPT ;  /* 0xfffffffc05057892 */ /* 0x000fc8000f8ec03f */
[----:B------:R-:W-:-:S03]  /*00f0*/  UIADD3 UR8, UR4, -UR5, URZ ;  /* 0x8000000504087290 */ /* 0x000fc6000fffe03f */
[----:B------:R-:W-:Y:S09]  /*0100*/  @P0 BRA `(.L_x_1) ;  /* 0x0000000000200947 */ /* 0x000ff20003800000 */
[----:B------:R-:W-:Y:S02]  /*0110*/  ULDC.64 UR4, c[0x0][0x198] ;  /* 0x0000660000047ab9 */ /* 0x000fe40000000a00 */
[----:B------:R-:W-:Y:S02]  /*0120*/  UIADD3 UR10, UP0, UR4, 0xf0, URZ ;  /* 0x000000f0040a7890 */ /* 0x000fe4000ff1e03f */
[----:B------:R-:W-:Y:S02]  /*0130*/  UIADD3 UR4, UP1, UR4, 0x1f0, URZ ;  /* 0x000001f004047890 */ /* 0x000fe4000ff3e03f */
[----:B------:R-:W-:Y:S02]  /*0140*/  UIADD3.X UR11, URZ, UR5, URZ, UP0, !UPT ;  /* 0x000000053f0b7290 */ /* 0x000fe400087fe43f */
[----:B------:R-:W-:-:S07]  /*0150*/  UIADD3.X UR5, URZ, UR5, URZ, UP1, !UPT ;  /* 0x000000053f057290 */ /* 0x000fce0008ffe43f */
[----:B------:R0:W-:Y:S02]  /*0160*/  UTMACCTL.PF [UR10] ;  /* 0x000000000a0079b9 */ /* 0x0001e40008040000 */
[----:B------:R0:W-:Y:S02]  /*0170*/  UTMACCTL.PF [UR4] ;  /* 0x00000000040079b9 */ /* 0x0001e40008040000 */
[----:B0-----:R-:W-:Y:S01]  /*0180*/  NOP ;  /* 0x0000000000007918 */ /* 0x001fe20000000000 */
.L_x_1:
[----:B------:R-:W-:Y:S05]  /*0190*/  BSYNC B0 ;  /* 0x0000000000007941 */ /* 0x000fea0003800000 */
.L_x_0:
[----:B------:R-:W0:Y:S01]  /*01a0*/  SHFL.IDX PT, R2, R0, RZ, 0x1f ;  /* 0x00001fff00027589 */ /* 0x000e2200000e0000 */
[----:B------:R-:W-:Y:S01]  /*01b0*/  UISETP.NE.AND UP0, UPT, UR8, 0x3, UPT ;  /* 0x000000030800788c */ /* 0x000fe2000bf05270 */
[----:B------:R-:W-:Y:S01]  /*01c0*/  ISETP.NE.AND P1, PT, RZ, UR6, PT ;  /* 0x00000006ff007c0c */ /* 0x000fe2000bf25270 */
[----:B------:R-:W-:Y:S02]  /*01d0*/  UIADD3 UR10, UR6, -0x1, URZ ;  /* 0xffffffff060a7890 */ /* 0x000fe4000fffe03f */
[----:B------:R-:W-:Y:S02]  /*01e0*/  UISETP.EQ.OR UP0, UPT, UR8, URZ, !UP0 ;  /* 0x0000003f0800728c */ /* 0x000fe4000c702670 */
[----:B------:R-:W-:Y:S02]  /*01f0*/  UISETP.GE.U32.AND UP1, UPT, UR10, 0x2, UPT ;  /* 0x000000020a00788c */ /* 0x000fe4000bf26070 */
[----:B------:R-:W-:-:S04]  /*0200*/  UISETP.EQ.AND UP0, UPT, UR6, URZ, UP0 ;  /* 0x0000003f0600728c */ /* 0x000fc80008702270 */
[----:B------:R-:W-:-:S04]  /*0210*/  USEL UR40, URZ, 0x1, !UP0 ;  /* 0x000000013f287887 */ /* 0x000fc8000c000000 */
[----:B------:R-:W-:Y:S01]  /*0220*/  USEL UR40, UR40, 0x2, UP1 ;  /* 0x0000000228287887 */ /* 0x000fe20008800000 */
[----:B0-----:R-:W-:-:S13]  /*0230*/  ISETP.NE.AND P0, PT, R2, RZ, PT ;  /* 0x000000ff0200720c */ /* 0x001fda0003f05270 */
[----:B------:R-:W-:Y:S05]  /*0240*/  @P0 BRA `(.L_x_2) ;  /* 0x0000000000580947 */ /* 0x000fea0003800000 */
[----:B------:R-:W0:Y:S01]  /*0250*/  S2UR UR9, SR_CgaCtaId ;  /* 0x00000000000979c3 */ /* 0x000e220000008800 */
[----:B------:R-:W-:Y:S01]  /*0260*/  UMOV UR4, 0x400 ;  /* 0x0000040000047882 */ /* 0x000fe20000000000 */
[----:B------:R-:W-:Y:S01]  /*0270*/  UMOV UR5, 0x1 ;  /* 0x0000000100057882 */ /* 0x000fe20000000000 */
[----:B------:R-:W-:Y:S01]  /*0280*/  UMOV UR6, 0x100 ;  /* 0x0000010000067882 */ /* 0x000fe20000000000 */
[----:B------:R-:W-:Y:S01]  /*0290*/  ELECT P0, URZ, PT ;  /* 0x00000000003f782f */ /* 0x000fe20003800000 */
[----:B------:R-:W-:-:S04]  /*02a0*/  UIADD3 UR6, -UR6, 0x100000, URZ ;  /* 0x0010000006067890 */ /* 0x000fc8000fffe13f */
[----:B------:R-:W-:Y:S02]  /*02b0*/  USHF.L.U32 UR7, UR6, 0xb, URZ ;  /* 0x0000000b06077899 */ /* 0x000fe4000800063f */
[----:B------:R-:W-:Y:S02]  /*02c0*/  USHF.L.U32 UR6, UR6, 0x1, URZ ;  /* 0x0000000106067899 */ /* 0x000fe4000800063f */
[----:B0-----:R-:W-:Y:S02]  /*02d0*/  ULEA UR9, UR9, UR4, 0x18 ;  /* 0x0000000409097291 */ /* 0x001fe4000f8ec03f */
[----:B------:R-:W-:-:S04]  /*02e0*/  UIADD3 UR4, -UR5, 0x100000, URZ ;  /* 0x0010000005047890 */ /* 0x000fc8000fffe13f */
[----:B------:R-:W-:Y:S02]  /*02f0*/  USHF.L.U32 UR5, UR4, 0xb, URZ ;  /* 0x0000000b04057899 */ /* 0x000fe4000800063f */
[----:B------:R-:W-:Y:S01]  /*0300*/  USHF.L.U32 UR4, UR4, 0x1, URZ ;  /* 0x0000000104047899 */ /* 0x000fe2000800063f */
[----:B------:R-:W0:Y:S11]  /*0310*/  FENCE.VIEW.ASYNC.S ;  /* 0x00000000000073c6 */ /* 0x000e360000000000 */
[----:B0-----:R0:W1:Y:S01]  /*0320*/  SYNCS.EXCH.64 URZ, [UR9], UR4 ;  /* 0x00000004093f75b2 */ /* 0x0010620008000100 */
[----:B------:R0:W2:Y:S01]  /*0330*/  SYNCS.EXCH.64 URZ, [UR9+0x20], UR6 ;  /* 0x00002006093f75b2 */ /* 0x0000a20008000100 */
[----:B------:R0:W3:Y:S01]  /*0340*/  SYNCS.EXCH.64 URZ, [UR9+0x8], UR4 ;  /* 0x00000804093f75b2 */ /* 0x0000e20008000100 */
[----:B------:R0:W4:Y:S01]  /*0350*/  SYNCS.EXCH.64 URZ, [UR9+0x28], UR6 ;  /* 0x00002806093f75b2 */ /* 0x0001220008000100 */
[----:B------:R0:W0:Y:S01]  /*0360*/  SYNCS.EXCH.64 URZ, [UR9+0x10], UR4 ;  /* 0x00001004093f75b2 */ /* 0x0000220008000100 */
[----:B------:R0:W0:Y:S01]  /*0370*/  SYNCS.EXCH.64 URZ, [UR9+0x30], UR6 ;  /* 0x00003006093f75b2 */ /* 0x0000220008000100 */
[----:B------:R0:W0:Y:S01]  /*0380*/  SYNCS.EXCH.64 URZ, [UR9+0x18], UR4 ;  /* 0x00001804093f75b2 */ /* 0x0000220008000100 */
[----:B------:R0:W0:Y:S01]  /*0390*/  SYNCS.EXCH.64 URZ, [UR9+0x38], UR6 ;  /* 0x00003806093f75b2 */ /* 0x0000220008000100 */
[----:B------:R-:W-:Y:S01]  /*03a0*/  NOP ;  /* 0x0000000000007918 */ /* 0x000fe20000000000 */
.L_x_2:
[----:B------:R-:W5:Y:S01]  /*03b0*/  SHFL.IDX PT, R0, R0, RZ, 0x1f ;  /* 0x00001fff00007589 */ /* 0x000f6200000e0000 */
[----:B------:R-:W1:Y:S01]  /*03c0*/  LDC R2, c[0x0][0x65c] ;  /* 0x00019700ff027b82 */ /* 0x000e620000000800 */
[----:B------:R-:W-:Y:S01]  /*03d0*/  ELECT P0, URZ, PT ;  /* 0x00000000003f782f */ /* 0x000fe20003800000 */
[----:B------:R-:W-:Y:S01]  /*03e0*/  IMAD.MOV.U32 R3, RZ, RZ, RZ ;  /* 0x000000ffff037224 */ /* 0x000fe200078e00ff */
[----:B0-----:R-:W-:Y:S01]  /*03f0*/  UMOV UR4, 0x20 ;  /* 0x0000002000047882 */ /* 0x001fe20000000000 */
[----:B------:R-:W-:Y:S01]  /*0400*/  NOP ;  /* 0x0000000000007918 */ /* 0x000fe20000000000 */
[----:B------:R-:W-:Y:S01]  /*0410*/  NOP ;  /* 0x0000000000007918 */ /* 0x000fe20000000000 */
[----:B-----5:R-:W-:Y:S02]  /*0420*/  ISETP.NE.OR P0, PT, R0, RZ, !P0 ;  /* 0x000000ff0000720c */ /* 0x020fe40004705670 */
[----:B-1----:R-:W-:Y:S01]  /*0430*/  ISETP.NE.AND P2, PT, R2, 0x1, PT ;  /* 0x000000010200780c */ /* 0x002fe20003f45270 */
[----:B------:R-:W0:Y:S01]  /*0440*/  S2R R0, SR_CTAID.Y ;  /* 0x0000000000007919 */ /* 0x000e220000002600 */
[----:B------:R-:W1:Y:S09]  /*0450*/  S2R R2, SR_CTAID.X ;  /* 0x0000000000027919 */ /* 0x000e720000002500 */
[----:B------:R-:W-:Y:S01]  /*0460*/  VOTEU.ALL UP0, P0 ;  /* 0x00000000003f7886 */ /* 0x000fe20000000000 */
[----:B------:R-:W-:Y:S01]  /*0470*/  VOTEU.ALL UP1, P0 ;  /* 0x00000000003f7886 */ /* 0x000fe20000020000 */
[----:B------:R-:W1:Y:S01]  /*0480*/  @P2 LDC R7, c[0x0][0x10] ;  /* 0x00000400ff072b82 */ /* 0x000e620000000800 */
[----:B------:R-:W-:Y:S01]  /*0490*/  @P2 IMAD.MOV.U32 R5, RZ, RZ, RZ ;  /* 0x000000ffff052224 */ /* 0x000fe200078e00ff */
[----:B------:R-:W-:Y:S01]  /*04a0*/  @P2 MOV R17, RZ ;  /* 0x000000ff00112202 */ /* 0x000fe20000000f00 */
[----:B------:R-:W-:Y:S01]  /*04b0*/  @!UP0 UMOV UR6, 0x400 ;  /* 0x0000040000068882 */ /* 0x000fe20000000000 */
[----:B------:R-:W-:-:S04]  /*04c0*/  @!UP0 UIADD3 UR4, -UR4, 0x100000, URZ ;  /* 0x0010000004048890 */ /* 0x000fc8000fffe13f */
[----:B------:R-:W-:Y:S02]  /*04d0*/  @!UP0 USHF.L.U32 UR5, UR4, 0xb, URZ ;  /* 0x0000000b04058899 */ /* 0x000fe4000800063f */
[----:B------:R-:W-:Y:S01]  /*04e0*/  @!UP0 USHF.L.U32 UR4, UR4, 0x1, URZ ;  /* 0x0000000104048899 */ /* 0x000fe2000800063f */
[----:B------:R-:W5:Y:S08]  /*04f0*/  @!P2 LDC R9, c[0x0][0xc] ;  /* 0x00000300ff09ab82 */ /* 0x000f700000000800 */
[----:B------:R-:W2:Y:S01]  /*0500*/  @!UP0 S2UR UR7, SR_CgaCtaId ;  /* 0x00000000000789c3 */ /* 0x000ea20000008800 */
[----:B0-----:R-:W-:-:S04]  /*0510*/  @P2 IMAD.MOV.U32 R4, RZ, RZ, R0 ;  /* 0x000000ffff042224 */ /* 0x001fc800078e0000 */
[----:B-1----:R-:W-:-:S04]  /*0520*/  @P2 IMAD.WIDE.U32 R6, R2, R7, R4 ;  /* 0x0000000702062225 */ /* 0x002fc800078e0004 */
[----:B------:R-:W-:Y:S02]  /*0530*/  @P2 IMAD.MOV.U32 R16, RZ, RZ, R6 ;  /* 0x000000ffff102224 */ /* 0x000fe400078e0006 */
[----:B------:R-:W-:Y:S02]  /*0540*/  @P2 IMAD.IADD R17, R7, 0x1, R17 ;  /* 0x0000000107112824 */ /* 0x000fe400078e0211 */
[----:B-----5:R-:W-:-:S04]  /*0550*/  @!P2 IMAD.WIDE.U32 R4, R9, R0, R2 ;  /* 0x000000000904a225 */ /* 0x020fc800078e0002 */
[----:B------:R-:W-:Y:S01]  /*0560*/  @!P2 IMAD.MOV.U32 R17, RZ, RZ, R5 ;  /* 0x000000ffff11a224 */ /* 0x000fe200078e0005 */
[----:B------:R-:W-:Y:S01]  /*0570*/  @!P2 MOV R16, R4 ;  /* 0x000000040010a202 */ /* 0x000fe20000000f00 */
[----:B--2---:R-:W-:-:S04]  /*0580*/  @!UP0 ULEA UR6, UR7, UR6, 0x18 ;  /* 0x0000000607068291 */ /* 0x004fc8000f8ec03f */
[----:B------:R0:W-:Y:S01]  /*0590*/  STL [R1+0x200], R16 ;  /* 0x0002001001007387 */ /* 0x0001e20000100800 */
[----:B------:R-:W-:-:S03]  /*05a0*/  VOTEU.ALL UP0, P0 ;  /* 0x00000000003f7886 */ /* 0x000fc60000000000 */
[----:B------:R-:W1:Y:S04]  /*05b0*/  FENCE.VIEW.ASYNC.S ;  /* 0x00000000000073c6 */ /* 0x000e680000000000 */
[----:B-1----:R0:W3:Y:S01]  /*05c0*/  @!UP0 SYNCS.EXCH.64 URZ, [UR6+0x50], UR4 ;  /* 0x00005004063f85b2 */ /* 0x0020e20008000100 */
[----:B------:R0:W3:Y:S01]  /*05d0*/  @!UP1 SYNCS.EXCH.64 URZ, [UR6+0x58], UR4 ;  /* 0x00005804063f95b2 */ /* 0x0000e20008000100 */
[----:B------:R-:W-:Y:S01]  /*05e0*/  NOP ;  /* 0x0000000000007918 */ /* 0x000fe20000000000 */
[----:B---34-:R-:W-:Y:S06]  /*05f0*/  BAR.SYNC.DEFER_BLOCKING 0x0 ;  /* 0x0000000000007b1d */ /* 0x018fec0000010000 */
[----:B0-----:R-:W-:Y:S05]  /*0600*/  @!P1 BRA `(.L_x_3) ;  /* 0x000001a000949947 */ /* 0x001fea0003800000 */
[----:B------:R-:W-:-:S06]  /*0610*/  UISETP.GT.U32.AND UP0, UPT, UR10, 0x1, UPT ;  /* 0x000000010a00788c */ /* 0x000fcc000bf04070 */
[----:B------:R-:W-:-:S13]  /*0620*/  PLOP3.LUT P0, PT, PT, PT, UP0, 0x80, 0x0 ;  /* 0x000000000000781c */ /* 0x000fda0003f0f008 */
[----:B------:R-:W-:Y:S05]  /*0630*/  @P0 EXIT ;  /* 0x000000000000094d */ /* 0x000fea0003800000 */
[----:B------:R-:W-:Y:S01]  /*0640*/  ULDC.64 UR4, c[0x0][0x650] ;  /* 0x0001940000047ab9 */ /* 0x000fe20000000a00 */
[----:B------:R-:W-:Y:S01]  /*0650*/  UMOV UR42, 0xffffffff ;  /* 0xffffffff002a7882 */ /* 0x000fe20000000000 */
[----:B------:R-:W-:Y:S01]  /*0660*/  ISETP.GE.U32.AND P0, PT, R16, UR4, PT ;  /* 0x0000000410007c0c */ /* 0x000fe2000bf06070 */
[----:B------:R-:W-:Y:S01]  /*0670*/  IMAD.MOV.U32 R22, RZ, RZ, -0x1 ;  /* 0xffffffffff167424 */ /* 0x000fe200078e00ff */
[----:B------:R-:W-:Y:S01]  /*0680*/  PRMT R6, RZ, 0x7610, R6 ;  /* 0x00007610ff067816 */ /* 0x000fe20000000006 */
[----:B------:R-:W-:Y:S01]  /*0690*/  IMAD.MOV.U32 R19, RZ, RZ, -0x1 ;  /* 0xffffffffff137424 */ /* 0x000fe200078e00ff */
[----:B------:R-:W-:-:S13]  /*06a0*/  ISETP.GE.U32.AND.EX P0, PT, R17, UR5, PT, P0 ;  /* 0x0000000511007c0c */ /* 0x000fda000bf06100 */
[----:B------:R-:W-:Y:S05]  /*06b0*/  @P0 BRA `(.L_x_4) ;  /* 0x0000000400580947 */ /* 0x000fea0003800000 */
[----:B------:R-:W0:Y:S01]  /*06c0*/  LDC.64 R12, c[0x0][0x628] ;  /* 0x00018a00ff0c7b82 */ /* 0x000e220000000a00 */
[----:B------:R-:W-:Y:S01]  /*06d0*/  MOV R4, R16 ;  /* 0x0000001000047202 */ /* 0x000fe20000000f00 */
[----:B------:R-:W-:-:S06]  /*06e0*/  IMAD.MOV.U32 R5, RZ, RZ, R17 ;  /* 0x000000ffff057224 */ /* 0x000fcc00078e0011 */
[----:B------:R-:W1:Y:S08]  /*06f0*/  LDC R10, c[0x0][0x630] ;  /* 0x00018c00ff0a7b82 */ /* 0x000e700000000800 */
[----:B------:R-:W2:Y:S01]  /*0700*/  LDC.64 R14, c[0x0][0x620] ;  /* 0x00018800ff0e7b82 */ /* 0x000ea20000000a00 */
[----:B0-----:R-:W-:-:S04]  /*0710*/  ISETP.NE.U32.AND P0, PT, R12, RZ, PT ;  /* 0x000000ff0c00720c */ /* 0x001fc80003f05070 */
[----:B------:R-:W-:-:S13]  /*0720*/  ISETP.NE.AND.EX P0, PT, R13, RZ, PT, P0 ;  /* 0x000000ff0d00720c */ /* 0x000fda0003f05300 */
[----:B-12---:R-:W-:Y:S05]  /*0730*/  @!P0 BRA `(.L_x_5) ;  /* 0x0000000000288947 */ /* 0x006fea0003800000 */
[----:B------:R-:W0:Y:S02]  /*0740*/  LDC R9, c[0x0][0x634] ;  /* 0x00018d00ff097b82 */ /* 0x000e240000000800 */
[----:B0-----:R-:W-:-:S05]  /*0750*/  IADD3 R9, P0, R16, R9, RZ ;  /* 0x0000000910097210 */ /* 0x001fca0007f1e0ff */
[----:B------:R-:W-:-:S04]  /*0760*/  IMAD.X R11, RZ, RZ, R17, P0 ;  /* 0x000000ffff0b7224 */ /* 0x000fc800000e0611 */
[----:B------:R-:W-:-:S04]  /*0770*/  IMAD.WIDE.U32 R4, R11, R12, RZ ;  /* 0x0000000c0b047225 */ /* 0x000fc800078e00ff */
[----:B------:R-:W-:-:S04]  /*0780*/  IMAD.WIDE.U32 R6, P0, R9, R13, R4 ;  /* 0x0000000d09067225 */ /* 0x000fc80007800004 */
[----:B------:R-:W-:Y:S01]  /*0790*/  IMAD.WIDE.U32 R4, R9, R12, RZ ;  /* 0x0000000c09047225 */ /* 0x000fe200078e00ff */
[----:B------:R-:W-:-:S03]  /*07a0*/  MOV R8, R7 ;  /* 0x0000000700087202 */ /* 0x000fc60000000f00 */
[----:B------:R-:W-:Y:S01]  /*07b0*/  IMAD.X R9, RZ, RZ, RZ, P0 ;  /* 0x000000ffff097224 */ /* 0x000fe200000e06ff */
[----:B------:R-:W-:-:S05]  /*07c0*/  IADD3 RZ, P0, R5, R6, RZ ;  /* 0x0000000605ff7210 */ /* 0x000fca0007f1e0ff */
[----:B------:R-:W-:-:S08]  /*07d0*/  IMAD.WIDE.U32.X R4, R11, R13, R8, P0 ;  /* 0x0000000d0b047225 */ /* 0x000fd000000e0408 */
.L_x_5:
[-CC-:B------:R-:W-:Y:S01]  /*07e0*/  SHF.R.U64 R24, R4, R10.reuse, R5.reuse ;  /* 0x0000000a04187219 */ /* 0x180fe20000001205 */
[----:B------:R-:W0:Y:S01]  /*07f0*/  LDC R8, c[0x0][0x618] ;  /* 0x00018600ff087b82 */ /* 0x000e220000000800 */
[----:B------:R-:W-:Y:S01]  /*0800*/  SHF.R.U32.HI R4, RZ, R10, R5 ;  /* 0x0000000aff047219 */ /* 0x000fe20000011605 */
[----:B------:R-:W-:Y:S01]  /*0810*/  ULDC UR4, c[0x0][0x150] ;  /* 0x0000540000047ab9 */ /* 0x000fe20000000800 */
[----:B------:R-:W-:Y:S02]  /*0820*/  IADD3 R9, P0, RZ, -R24, RZ ;  /* 0x80000018ff097210 */ /* 0x000fe40007f1e0ff */
[----:B------:R-:W-:-:S03]  /*0830*/  I2FP.F32.U32 R3, R2 ;  /* 0x0000000200037245 */ /* 0x000fc60000201000 */
[----:B------:R-:W1:Y:S01]  /*0840*/  LDC.64 R20, c[0x0][0x640] ;  /* 0x00019000ff147b82 */ /* 0x000e620000000a00 */
[----:B------:R-:W-:Y:S02]  /*0850*/  IMAD.X R11, RZ, RZ, ~R4, P0 ;  /* 0x000000ffff0b7224 */ /* 0x000fe400000e0e04 */
[----:B------:R-:W-:Y:S01]  /*0860*/  FMUL R3, R3, UR4 ;  /* 0x0000000403037c20 */ /* 0x000fe20008400000 */
[----:B------:R-:W-:Y:S01]  /*0870*/  IMAD.WIDE.U32 R4, R9, R14, R16 ;  /* 0x0000000e09047225 */ /* 0x000fe200078e0010 */
[----:B------:R-:W-:-:S03]  /*0880*/  ULDC UR4, c[0x0][0x154] ;  /* 0x0000550000047ab9 */ /* 0x000fc60000000800 */
[----:B------:R-:W-:Y:S01]  /*0890*/  IMAD R6, R11, R14, RZ ;  /* 0x0000000e0b067224 */ /* 0x000fe200078e02ff */
[----:B------:R-:W2:Y:S01]  /*08a0*/  LDC R10, c[0x0][0x608] ;  /* 0x00018200ff0a7b82 */ /* 0x000ea20000000800 */
[----:B------:R-:W3:Y:S02]  /*08b0*/  F2I.U32.TRUNC.NTZ R3, R3 ;  /* 0x0000000300037305 */ /* 0x000ee4000020f000 */
[----:B------:R-:W-:-:S04]  /*08c0*/  IMAD R9, R9, R15, R6 ;  /* 0x0000000f09097224 */ /* 0x000fc800078e0206 */
[----:B------:R-:W-:Y:S01]  /*08d0*/  IMAD.IADD R5, R5, 0x1, R9 ;  /* 0x0000000105057824 */ /* 0x000fe200078e0209 */
[----:B------:R-:W4:Y:S01]  /*08e0*/  LDC R7, c[0x0][0x144] ;  /* 0x00005100ff077b82 */ /* 0x000f220000000800 */
[----:B------:R-:W-:-:S03]  /*08f0*/  IMAD.MOV.U32 R9, RZ, RZ, 0x1 ;  /* 0x00000001ff097424 */ /* 0x000fc600078e00ff */
[----:B0-----:R-:W-:Y:S02]  /*0900*/  SHF.R.U64 R12, R4, R8, R5 ;  /* 0x00000008040c7219 */ /* 0x001fe40000001205 */
[----:B------:R-:W-:Y:S02]  /*0910*/  I2FP.F32.U32 R4, R0 ;  /* 0x0000000000047245 */ /* 0x000fe40000201000 */
[----:B------:R-:W0:Y:S01]  /*0920*/  LDC R14, c[0x0][0x658] ;  /* 0x00019600ff0e7b82 */ /* 0x000e220000000800 */
[----:B-1----:R-:W-:Y:S01]  /*0930*/  ISETP.NE.U32.AND P0, PT, R20, RZ, PT ;  /* 0x000000ff1400720c */ /* 0x002fe20003f05070 */
[----:B---3--:R-:W-:Y:S02]  /*0940*/  IMAD.MOV R6, RZ, RZ, -R3 ;  /* 0x000000ffff067224 */ /* 0x008fe400078e0a03 */
[----:B------:R-:W-:Y:S01]  /*0950*/  FMUL R4, R4, UR4 ;  /* 0x0000000404047c20 */ /* 0x000fe20008400000 */
[----:B------:R-:W-:Y:S02]  /*0960*/  SHF.R.U32.HI R3, RZ, R8, R5 ;  /* 0x00000008ff037219 */ /* 0x000fe40000011605 */
[----:B------:R-:W-:Y:S01]  /*0970*/  ISETP.NE.AND.EX P0, PT, R21, RZ, PT, P0 ;  /* 0x000000ff1500720c */ /* 0x000fe20003f05300 */
[----:B------:R1:W3:Y:S01]  /*0980*/  F2I.U32.TRUNC.NTZ R11, R4 ;  /* 0x00000004000b7305 */ /* 0x0002e2000020f000 */
[----:B------:R-:W1:Y:S01]  /*0990*/  LDC R13, c[0x0][0x148] ;  /* 0x00005200ff0d7b82 */ /* 0x000e620000000800 */
[----:B--2---:R-:W-:-:S02]  /*09a0*/  SHF.R.U64 R25, R12, R10, R3 ;  /* 0x0000000a0c197219 */ /* 0x004fc40000001203 */
[----:B------:R-:W-:Y:S02]  /*09b0*/  SHF.R.U32.HI R3, RZ, R10, R3 ;  /* 0x0000000aff037219 */ /* 0x000fe40000011603 */
[----:B------:R-:W-:-:S03]  /*09c0*/  MOV R5, 0xffffffff ;  /* 0xffffffff00057802 */ /* 0x000fc60000000f00 */
[----:B------:R-:W2:Y:S01]  /*09d0*/  LDC R19, c[0x0][0x600] ;  /* 0x00018000ff137b82 */ /* 0x000ea20000000800 */
[----:B----4-:R-:W-:-:S07]  /*09e0*/  IMAD R8, R7, R6, R2 ;  /* 0x0000000607087224 */ /* 0x010fce00078e0202 */
[----:B------:R-:W4:Y:S01]  /*09f0*/  LDC R16, c[0x0][0x648] ;  /* 0x00019200ff107b82 */ /* 0x000f220000000800 */
[-C--:B0-----:R-:W-:Y:S02]  /*0a00*/  SHF.L.U32 R2, R5, R14.reuse, RZ ;  /* 0x0000000e05027219 */ /* 0x081fe400000006ff */
[--C-:B------:R-:W-:Y:S02]  /*0a10*/  SHF.R.U64 R22, R25, R14, R3.reuse ;  /* 0x0000000e19167219 */ /* 0x100fe40000001203 */
[----:B------:R-:W-:Y:S02]  /*0a20*/  LOP3.LUT R10, RZ, R2, RZ, 0x33, !PT ;  /* 0x00000002ff0a7212 */ /* 0x000fe400078e33ff */
[-C--:B------:R-:W-:Y:S01]  /*0a30*/  SHF.R.U32.HI R3, RZ, R14.reuse, R3 ;  /* 0x0000000eff037219 */ /* 0x080fe20000011603 */
[----:B------:R-:W0:Y:S01]  /*0a40*/  LDC R23, c[0x0][0x638] ;  /* 0x00018e00ff177b82 */ /* 0x000e220000000800 */
[----:B------:R-:W-:Y:S01]  /*0a50*/  SHF.L.U32 R9, R9, R14, RZ ;  /* 0x0000000e09097219 */ /* 0x000fe200000006ff */
[----:B------:R-:W-:-:S06]  /*0a60*/  IMAD.MOV.U32 R2, RZ, RZ, R22 ;  /* 0x000000ffff027224 */ /* 0x000fcc00078e0016 */
[----:B------:R-:W0:Y:S01]  /*0a70*/  LDC R18, c[0x0][0x610] ;  /* 0x00018400ff127b82 */ /* 0x000e220000000800 */
[----:B-1-3--:R-:W-:Y:S05]  /*0a80*/  @!P0 BRA `(.L_x_6) ;  /* 0x0000000000288947 */ /* 0x00afea0003800000 */
[----:B------:R-:W1:Y:S02]  /*0a90*/  LDC R7, c[0x0][0x64c] ;  /* 0x00019300ff077b82 */ /* 0x000e640000000800 */
[----:B-1----:R-:W-:-:S05]  /*0aa0*/  IADD3 R7, P0, R22, R7, RZ ;  /* 0x0000000716077210 */ /* 0x002fca0007f1e0ff */
[----:B------:R-:W-:-:S04]  /*0ab0*/  IMAD.X R15, RZ, RZ, R3, P0 ;  /* 0x000000ffff0f7224 */ /* 0x000fc800000e0603 */
[----:B------:R-:W-:-:S04]  /*0ac0*/  IMAD.WIDE.U32 R2, R15, R20, RZ ;  /* 0x000000140f027225 */ /* 0x000fc800078e00ff */
[----:B------:R-:W-:-:S04]  /*0ad0*/  IMAD.WIDE.U32 R4, P0, R7, R21, R2 ;  /* 0x0000001507047225 */ /* 0x000fc80007800002 */
[----:B------:R-:W-:Y:S01]  /*0ae0*/  IMAD.WIDE.U32 R2, R7, R20, RZ ;  /* 0x0000001407027225 */ /* 0x000fe200078e00ff */
[----:B------:R-:W-:-:S03]  /*0af0*/  IADD3.X R7, RZ, RZ, RZ, P0, !PT ;  /* 0x000000ffff077210 */ /* 0x000fc600007fe4ff */
[----:B------:R-:W-:Y:S01]  /*0b00*/  IMAD.MOV.U32 R6, RZ, RZ, R5 ;  /* 0x000000ffff067224 */ /* 0x000fe200078e0005 */
[----:B------:R-:W-:-:S05]  /*0b10*/  IADD3 RZ, P0, R3, R4, RZ ;  /* 0x0000000403ff7210 */ /* 0x000fca0007f1e0ff */
[----:B------:R-:W-:-:S08]  /*0b20*/  IMAD.WIDE.U32.X R2, R15, R21, R6, P0 ;  /* 0x000000150f027225 */ /* 0x000fd000000e0406 */
.L_x_6:
[----:B----4-:R-:W-:Y:S01]  /*0b30*/  SHF.R.U64 R2, R2, R16, R3 ;  /* 0x0000001002027219 */ /* 0x010fe20000001203 */
[----:B--2---:R-:W-:Y:S01]  /*0b40*/  VIADD R3, R19, 0xffffffff ;  /* 0xffffffff13037836 */ /* 0x004fe20000000000 */
[----:B------:R-:W-:Y:S01]  /*0b50*/  LOP3.LUT R10, R25, R10, RZ, 0xc0, !PT ;  /* 0x0000000a190a7212 */ /* 0x000fe200078ec0ff */
[----:B------:R-:W-:Y:S01]  /*0b60*/  IMAD.MOV R11, RZ, RZ, -R11 ;  /* 0x000000ffff0b7224 */ /* 0x000fe200078e0a0b */
[----:B------:R-:W-:Y:S01]  /*0b70*/  IADD3 R4, -R2, RZ, RZ ;  /* 0x000000ff02047210 */ /* 0x000fe20007ffe1ff */
[----:B------:R-:W-:Y:S01]  /*0b80*/  IMAD.MOV.U32 R6, RZ, RZ, 0x1 ;  /* 0x00000001ff067424 */ /* 0x000fe200078e00ff */
[----:B------:R-:W-:Y:S01]  /*0b90*/  LOP3.LUT R3, R12, R3, RZ, 0xc0, !PT ;  /* 0x000000030c037212 */ /* 0x000fe200078ec0ff */
[----:B------:R-:W-:Y:S01]  /*0ba0*/  @P2 IMAD R8, R13, R11, R0 ;  /* 0x0000000b0d082224 */ /* 0x000fe200078e0200 */
[----:B------:R-:W-:Y:S01]  /*0bb0*/  R2UR UR42, R24 ;  /* 0x00000000182a72ca */ /* 0x000fe200000e0000 */
[----:B------:R-:W-:Y:S02]  /*0bc0*/  IMAD R9, R9, R2, R10 ;  /* 0x0000000209097224 */ /* 0x000fe400078e020a */
[----:B0-----:R-:W-:-:S02]  /*0bd0*/  IMAD R0, R4, R23, R22 ;  /* 0x0000001704007224 */ /* 0x001fc400078e0216 */
[----:B------:R-:W-:Y:S02]  /*0be0*/  IMAD R8, R9, R18, R8 ;  /* 0x0000001209087224 */ /* 0x000fe400078e0208 */
[----:B------:R-:W-:-:S05]  /*0bf0*/  IMAD R3, R0, R19, R3 ;  /* 0x0000001300037224 */ /* 0x000fca00078e0203 */
[----:B------:R-:W-:Y:S02]  /*0c00*/  SEL R19, R3, R8, !P2 ;  /* 0x0000000803137207 */ /* 0x000fe40005000000 */
[----:B------:R-:W-:-:S07]  /*0c10*/  SEL R22, R8, R3, !P2 ;  /* 0x0000000308167207 */ /* 0x000fce0005000000 */
.L_x_4:
[----:B------:R-:W-:-:S08]  /*0c20*/  NOP ;  /* 0x0000000000007918 */ /* 0x000fd00000000000 */
[----:B------:R-:W0:Y:S02]  /*0c30*/  USETMAXREG.TRY_ALLOC.CTAPOOL UP0, 0xe8 ;  /* 0x000000e8000079c8 */ /* 0x000e240008000600 */
[----:B0-----:R-:W-:-:S13]  /*0c40*/  PLOP3.LUT P0, PT, PT, PT, UP0, 0x80, 0x0 ;  /* 0x000000000000781c */ /* 0x001fda0003f0f008 */
[----:B------:R-:W-:Y:S05]  /*0c50*/  @!P0 BRA `(.L_x_4) ;  /* 0xfffffffc00f08947 */ /* 0x000fea000383ffff */
[----:B------:R-:W-:Y:S01]  /*0c60*/  ULDC.64 UR4, c[0x0][0x598] ;  /* 0x0001660000047ab9 */ /* 0x000fe20000000a00 */
[----:B------:R-:W-:Y:S01]  /*0c70*/  ULDC.64 UR36, c[0x0][0x208] ;  /* 0x0000820000247ab9 */ /* 0x000fe20000000a00 */
[----:B------:R-:W-:-:S04]  /*0c80*/  ISETP.NE.U32.AND P0, PT, RZ, UR4, PT ;  /* 0x00000004ff007c0c */ /* 0x000fc8000bf05070 */
[----:B------:R-:W-:-:S13]  /*0c90*/  ISETP.NE.AND.EX P0, PT, RZ, UR5, PT, P0 ;  /* 0x00000005ff007c0c */ /* 0x000fda000bf05300 */
[----:B------:R-:W-:Y:S05]  /*0ca0*/  @!P0 BRA `(.L_x_7) ;  /* 0x00000000001c8947 */ /* 0x000fea0003800000 */
[----:B------:R-:W0:Y:S02]  /*0cb0*/  LDC.64 R2, c[0x0][0x598] ;  /* 0x00016600ff027b82 */ /* 0x000e240000000a00 */
[----:B0-----:R-:W2:Y:S02]  /*0cc0*/  LDG.E.64 R2, desc[UR36][R2.64] ;  /* 0x0000002402027981 */ /* 0x001ea4000c1e1b00 */
[----:B--2---:R-:W-:-:S04]  /*0cd0*/  ISETP.NE.U32.AND P0, PT, R2, RZ, PT ;  /* 0x000000ff0200720c */ /* 0x004fc80003f05070 */
[----:B------:R-:W-:-:S13]  /*0ce0*/  ISETP.NE.AND.EX P0, PT, R3, RZ, PT, P0 ;  /* 0x000000ff0300720c */ /* 0x000fda0003f05300 */
[----:B------:R-:W-:Y:S05]  /*0cf0*/  @!P0 BRA `(.L_x_7) ;  /* 0x0000000000088947 */ /* 0x000fea0003800000 */
[----:B------:R0:W5:Y:S01]  /*0d00*/  LD.E R2, desc[UR36][R2.64] ;  /* 0x0000002402027980 */ /* 0x000162000c101900 */
[----:B------:R-:W-:Y:S05]  /*0d10*/  BRA `(.L_x_8) ;  /* 0x0000000000247947 */ /* 0x000fea0003800000 */
.L_x_7:
[----:B------:R-:W-:Y:S02]  /*0d20*/  ULDC.64 UR4, c[0x0][0x588] ;  /* 0x0001620000047ab9 */ /* 0x000fe40000000a00 */
[----:B------:R-:W-:-:S04]  /*0d30*/  ISETP.NE.U32.AND P0, PT, RZ, UR4, PT ;  /* 0x00000004ff007c0c */ /* 0x000fc8000bf05070 */
[----:B------:R-:W-:-:S13]  /*0d40*/  ISETP.NE.AND.EX P0, PT, RZ, UR5, PT, P0 ;  /* 0x00000005ff007c0c */ /* 0x000fda000bf05300 */
[----:B------:R-:W-:Y:S05]  /*0d50*/  @!P0 BRA `(.L_x_9) ;  /* 0x00000000000c8947 */ /* 0x000fea0003800000 */
[----:B------:R-:W0:Y:S02]  /*0d60*/  LDC.64 R2, c[0x0][0x588] ;  /* 0x00016200ff027b82 */ /* 0x000e240000000a00 */
[----:B0-----:R1:W5:Y:S01]  /*0d70*/  LDG.E R2, desc[UR36][R2.64] ;  /* 0x0000002402027981 */ /* 0x001362000c1e1900 */
[----:B------:R-:W-:Y:S05]  /*0d80*/  BRA `(.L_x_8) ;  /* 0x0000000000087947 */ /* 0x000fea0003800000 */
.L_x_9:
[----:B------:R-:W-:Y:S02]  /*0d90*/  ULDC UR4, c[0x0][0x580] ;  /* 0x0001600000047ab9 */ /* 0x000fe40000000800 */
[----:B------:R-:W-:-:S07]  /*0da0*/  IMAD.U32 R2, RZ, RZ, UR4 ;  /* 0x00000004ff027e24 */ /* 0x000fce000f8e00ff */
.L_x_8:
[----:B------:R-:W-:Y:S02]  /*0db0*/  ULDC.64 UR4, c[0x0][0x5a0] ;  /* 0x0001680000047ab9 */ /* 0x000fe40000000a00 */
[----:B------:R-:W-:-:S04]  /*0dc0*/  ISETP.NE.U32.AND P0, PT, RZ, UR4, PT ;  /* 0x00000004ff007c0c */ /* 0x000fc8000bf05070 */
[----:B------:R-:W-:-:S13]  /*0dd0*/  ISETP.NE.AND.EX P0, PT, RZ, UR5, PT, P0 ;  /* 0x00000005ff007c0c */ /* 0x000fda000bf05300 */
[----:B------:R-:W-:Y:S05]  /*0de0*/  @!P0 BRA `(.L_x_10) ;  /* 0x00000000001c8947 */ /* 0x000fea0003800000 */
[----:B------:R-:W2:Y:S02]  /*0df0*/  LDC.64 R4, c[0x0][0x5a0] ;  /* 0x00016800ff047b82 */ /* 0x000ea40000000a00 */
[----:B--2---:R-:W2:Y:S02]  /*0e00*/  LDG.E.64 R4, desc[UR36][R4.64] ;  /* 0x0000002404047981 */ /* 0x004ea4000c1e1b00 */
[----:B--2---:R-:W-:-:S04]  /*0e10*/  ISETP.NE.U32.AND P0, PT, R4, RZ, PT ;  /* 0x000000ff0400720c */ /* 0x004fc80003f05070 */
[----:B------:R-:W-:-:S13]  /*0e20*/  ISETP.NE.AND.EX P0, PT, R5, RZ, PT, P0 ;  /* 0x000000ff0500720c */ /* 0x000fda0003f05300 */
[----:B------:R-:W-:Y:S05]  /*0e30*/  @!P0 BRA `(.L_x_10) ;  /* 0x0000000000088947 */ /* 0x000fea0003800000 */
[----:B------:R2:W5:Y:S01]  /*0e40*/  LD.E R16, desc[UR36][R4.64] ;  /* 0x0000002404107980 */ /* 0x000562000c101900 */
[----:B------:R-:W-:Y:S05]  /*0e50*/  BRA `(.L_x_11) ;  /* 0x0000000000247947 */ /* 0x000fea0003800000 */
.L_x_10:
[----:B------:R-:W-:Y:S02]  /*0e60*/  ULDC.64 UR4, c[0x0][0x590] ;  /* 0x0001640000047ab9 */ /* 0x000fe40000000a00 */
[----:B------:R-:W-:-:S04]  /*0e70*/  ISETP.NE.U32.AND P0, PT, RZ, UR4, PT ;  /* 0x00000004ff007c0c */ /* 0x000fc8000bf05070 */
[----:B------:R-:W-:-:S13]  /*0e80*/  ISETP.NE.AND.EX P0, PT, RZ, UR5, PT, P0 ;  /* 0x00000005ff007c0c */ /* 0x000fda000bf05300 */
[----:B------:R-:W-:Y:S05]  /*0e90*/  @!P0 BRA `(.L_x_12) ;  /* 0x00000000000c8947 */ /* 0x000fea0003800000 */
[----:B------:R-:W2:Y:S02]  /*0ea0*/  LDC.64 R4, c[0x0][0x590] ;  /* 0x00016400ff047b82 */ /* 0x000ea40000000a00 */
[----:B--2---:R3:W5:Y:S01]  /*0eb0*/  LDG.E R16, desc[UR36][R4.64] ;  /* 0x0000002404107981 */ /* 0x004762000c1e1900 */
[----:B------:R-:W-:Y:S05]  /*0ec0*/  BRA `(.L_x_11) ;  /* 0x0000000000087947 */ /* 0x000fea0003800000 */
.L_x_12:
[----:B------:R-:W-:Y:S02]  /*0ed0*/  ULDC UR4, c[0x0][0x584] ;  /* 0x0001610000047ab9 */ /* 0x000fe40000000800 */
[----:B------:R-:W-:-:S07]  /*0ee0*/  IMAD.U32 R16, RZ, RZ, UR4 ;  /* 0x00000004ff107e24 */ /* 0x000fce000f8e00ff */
.L_x_11:
[----:B------:R-:W-:-:S13]  /*0ef0*/  LOP3.LUT P0, RZ, R6, 0xff, RZ, 0xc0, !PT ;  /* 0x000000ff06ff7812 */ /* 0x000fda000780c0ff */
[----:B------:R-:W-:Y:S05]  /*0f00*/  @!P0 EXIT ;  /* 0x000000000000894d */ /* 0x000fea0003800000 */
[----:B------:R-:W-:Y:S01]  /*0f10*/  ULDC UR4, c[0x0][0x28c] ;  /* 0x0000a30000047ab9 */ /* 0x000fe20000000800 */
[----:B------:R-:W-:Y:S01]  /*0f20*/  UMOV UR38, URZ ;  /* 0x0000003f00267c82 */ /* 0x000fe20008000000 */
[----:B------:R-:W-:Y:S01]  /*0f30*/  UIADD3 UR4, UR4, 0x3f, URZ ;  /* 0x0000003f04047890 */ /* 0x000fe2000fffe03f */
[----:B------:R-:W-:-:S03]  /*0f40*/  UMOV UR39, URZ ;  /* 0x0000003f00277c82 */ /* 0x000fc60008000000 */
[----:B------:R-:W-:-:S04]  /*0f50*/  USHF.R.S32.HI UR5, URZ, 0x1f, UR4 ;  /* 0x0000001f3f057899 */ /* 0x000fc80008011404 */
[----:B------:R-:W-:-:S04]  /*0f60*/  ULEA.HI UR5, UR5, UR4, URZ, 0x6 ;  /* 0x0000000405057291 */ /* 0x000fc8000f8f303f */
[----:B------:R-:W-:-:S12]  /*0f70*/  USHF.R.S32.HI UR41, URZ, 0x6, UR5 ;  /* 0x000000063f297899 */ /* 0x000fd80008011405 */
.L_x_540:
[----:B------:R-:W4:Y:S01]  /*0f80*/  S2R R0, SR_TID.X ;  /* 0x0000000000007919 */ /* 0x000f220000002100 */
[----:B------:R-:W0:Y:S01]  /*0f90*/  S2UR UR7, SR_CgaCtaId ;  /* 0x00000000000779c3 */ /* 0x000e220000008800 */
[----:B------:R-:W-:Y:S02]  /*0fa0*/  UMOV UR6, 0x400 ;  /* 0x0000040000067882 */ /* 0x000fe40000000000 */
[----:B0-----:R-:W-:Y:S01]  /*0fb0*/  ULEA UR44, UR7, UR6, 0x18 ;  /* 0x00000006072c7291 */ /* 0x001fe2000f8ec03f */
[----:B----4-:R-:W-:-:S04]  /*0fc0*/  LOP3.LUT R0, R0, 0x80, RZ, 0xc0, !PT ;  /* 0x0000008000007812 */ /* 0x010fc800078ec0ff */
[----:B------:R-:W-:-:S06]  /*0fd0*/  SHF.R.U32.HI R0, RZ, 0x7, R0 ;  /* 0x00000007ff007819 */ /* 0x000fcc0000011600 */
[----:B------:R-:W0:Y:S02]  /*0fe0*/  SHFL.IDX PT, R0, R0, RZ, 0x1f ;  /* 0x00001fff00007589 */ /* 0x000e2400000e0000 */
[----:B0-----:R-:W-:-:S13]  /*0ff0*/  R2UR UR4, R0 ;  /* 0x00000000000472ca */ /* 0x001fda00000e0000 */
[----:B------:R-:W-:-:S04]  /*1000*/  ULEA.HI UR5, UR4, UR4, URZ, 0x1 ;  /* 0x0000000404057291 */ /* 0x000fc8000f8f083f */
[----:B------:R-:W-:-:S04]  /*1010*/  ULOP3.LUT UR5, UR5, 0x7fffe, URZ, 0xc0, !UPT ;  /* 0x0007fffe05057892 */ /* 0x000fc8000f8ec03f */
[----:B------:R-:W-:-:S03]  /*1020*/  UIADD3 UR5, UR4, -UR5, URZ ;  /* 0x8000000504057290 */ /* 0x000fc6000fffe03f */
[----:B------:R-:W-:Y:S01]  /*1030*/  ULDC UR4, c[0x0][0x28c] ;  /* 0x0000a30000047ab9 */ /* 0x000fe20000000800 */
[----:B------:R-:W-:Y:S01]  /*1040*/  ULEA UR5, UR5, UR44, 0xd ;  /* 0x0000002c05057291 */ /* 0x000fe2000f8e683f */
[----:B------:R-:W-:-:S03]  /*1050*/  ISETP.LT.AND P0, PT, RZ, UR4, PT ;  /* 0x00000004ff007c0c */ /* 0x000fc6000bf01270 */
[----:B------:R-:W-:-:S04]  /*1060*/  UIADD3 UR5, UR5, 0x100, URZ ;  /* 0x0000010005057890 */ /* 0x000fc8000fffe03f */
[----:B------:R-:W-:-:S04]  /*1070*/  USHF.R.U32.HI UR5, URZ, 0x4, UR5 ;  /* 0x000000043f057899 */ /* 0x000fc80008011605 */
[----:B------:R-:W-:Y:S02]  /*1080*/  ULOP3.LUT UR43, UR5, 0x3fff, URZ, 0xc0, !UPT ;  /* 0x00003fff052b7892 */ /* 0x000fe4000f8ec03f */
[----:B-12---:R-:W-:Y:S10]  /*1090*/  @P0 BRA `(.L_x_13) ;  /* 0x0000000000400947 */ /* 0x006ff40003800000 */
[----:B------:R-:W-:Y:S01]  /*10a0*/  MOV R0, 0x0 ;  /* 0x0000000000007802 */ /* 0x000fe20000000f00 */
[----:B------:R-:W-:Y:S01]  /*10b0*/  ULDC.64 UR4, c[0x4][0x68] ;  /* 0x01001a0000047ab9 */ /* 0x000fe20000000a00 */
[----:B------:R-:W-:Y:S01]  /*10c0*/  ULDC.64 UR6, c[0x4][0x8] ;  /* 0x0100020000067ab9 */ /* 0x000fe20000000a00 */
[----:B--23--:R-:W-:Y:S01]  /*10d0*/  MOV R4, UR4 ;  /* 0x0000000400047c02 */ /* 0x00cfe20008000f00 */
[----:B------:R0:W2:Y:S01]  /*10e0*/  LDC.64 R14, c[0x4][R0] ;  /* 0x01000000000e7b82 */ /* 0x0000a20000000a00 */
[----:B------:R-:W-:Y:S01]  /*10f0*/  IMAD.U32 R5, RZ, RZ, UR5 ;  /* 0x00000005ff057e24 */ /* 0x000fe2000f8e00ff */
[----:B------:R-:W-:Y:S01]  /*1100*/  ULDC.64 UR4, c[0x4][0x70] ;  /* 0x01001c0000047ab9 */ /* 0x000fe20000000a00 */
[----:B------:R-:W-:Y:S01]  /*1110*/  MOV R10, UR6 ;  /* 0x00000006000a7c02 */ /* 0x000fe20008000f00 */
[----:B------:R-:W-:Y:S01]  /*1120*/  IMAD.U32 R6, RZ, RZ, UR4 ;  /* 0x00000004ff067e24 */ /* 0x000fe2000f8e00ff */
[----:B------:R-:W-:Y:S01]  /*1130*/  MOV R13, RZ ;  /* 0x000000ff000d7202 */ /* 0x000fe20000000f00 */
[----:B------:R-:W-:-:S02]  /*1140*/  IMAD.U32 R7, RZ, RZ, UR5 ;  /* 0x00000005ff077e24 */ /* 0x000fc4000f8e00ff */
[----:B------:R-:W-:Y:S02]  /*1150*/  IMAD.U32 R11, RZ, RZ, UR7 ;  /* 0x00000007ff0b7e24 */ /* 0x000fe4000f8e00ff */
[----:B------:R-:W-:Y:S02]  /*1160*/  IMAD.MOV.U32 R8, RZ, RZ, 0x1e1 ;  /* 0x000001e1ff087424 */ /* 0x000fe400078e00ff */
[----:B0-----:R-:W-:-:S07]  /*1170*/  IMAD.MOV.U32 R12, RZ, RZ, 0x1 ;  /* 0x00000001ff0c7424 */ /* 0x001fce00078e00ff */
[----:B------:R-:W-:-:S07]  /*1180*/  LEPC R20, `(.L_x_13) ;  /* 0x000000001014794e */ /* 0x000fce0000000000 */
[----:B-12--5:R-:W-:Y:S05]  /*1190*/  CALL.ABS.NOINC R14 ;  /* 0x000000000e007343 */ /* 0x026fea0003c00000 */
.L_x_13:
[----:B------:R-:W-:-:S06]  /*11a0*/  ULOP3.LUT UR4, UR40, 0x1, URZ, 0xfc, !UPT ;  /* 0x0000000128047892 */ /* 0x000fcc000f8efc3f */
[----:B------:R-:W-:-:S05]  /*11b0*/  IMAD.U32 R0, RZ, RZ, UR4 ;  /* 0x00000004ff007e24 */ /* 0x000fca000f8e00ff */
[----:B------:R-:W-:-:S13]  /*11c0*/  ISETP.NE.AND P0, PT, R0, 0x3, PT ;  /* 0x000000030000780c */ /* 0x000fda0003f05270 */
[----:B------:R-:W-:Y:S05]  /*11d0*/  @!P0 BRA `(.L_x_14) ;  /* 0x0000000000048947 */ /* 0x000fea0003800000 */
[----:B------:R-:W-:Y:S01]  /*11e0*/  BPT.TRAP 0x1 ;  /* 0x000000040000795c */ /* 0x000fe20000300000 */
.L_x_14:
[----:B-1----:R-:W-:Y:S02]  /*11f0*/  IMAD.U32 R3, RZ, RZ, UR39 ;  /* 0x00000027ff037e24 */ /* 0x002fe4000f8e00ff */
[----:B------:R-:W-:-:S03]  /*1200*/  IMAD.U32 R0, RZ, RZ, UR38 ;  /* 0x00000026ff007e24 */ /* 0x000fc6000f8e00ff */
[----:B------:R-:W-:Y:S02]  /*1210*/  LEA R3, R3, UR44, 0x3 ;  /* 0x0000002c03037c11 */ /* 0x000fe4000f8e18ff */
[----:B------:R-:W-:-:S04]  /*1220*/  SHF.L.U32 R0, R0, 0x1f, RZ ;  /* 0x0000001f00007819 */ /* 0x000fc800000006ff */
[----:B------:R0:W1:Y:S01]  /*1230*/  SYNCS.PHASECHK.TRANS64.TRYWAIT P1, [R3+URZ], R0 ;  /* 0x00000000030075a7 */ /* 0x000062000802017f */
[----:B------:R-:W-:Y:S05]  /*1240*/  @!P0 BRA `(.L_x_15) ;  /* 0x0000000000048947 */ /* 0x000fea0003800000 */
[----:B------:R-:W-:Y:S01]  /*1250*/  BPT.TRAP 0x1 ;  /* 0x000000040000795c */ /* 0x000fe20000300000 */
.L_x_15:
[----:B-1----:R-:W-:Y:S05]  /*1260*/  @P1 BRA `(.L_x_16) ;  /* 0x0000000000081947 */ /* 0x002fea0003800000 */
[----:B------:R-:W1:Y:S02]  /*1270*/  SYNCS.PHASECHK.TRANS64.TRYWAIT P1, [R3+URZ], R0 ;  /* 0x00000000030075a7 */ /* 0x000e64000802017f */
[----:B-1----:R-:W-:Y:S05]  /*1280*/  @!P1 BRA `(.L_x_17) ;  /* 0x000001ac002c9947 */ /* 0x002fea0003800000 */
.L_x_16:
[----:B------:R-:W-:-:S04]  /*1290*/  UISETP.LT.AND UP0, UPT, UR41, 0x1, UPT ;  /* 0x000000012900788c */ /* 0x000fc8000bf01270 */
[----:B------:R-:W-:-:S04]  /*12a0*/  USEL UR4, UR41, 0x1, UP0 ;  /* 0x0000000129047887 */ /* 0x000fc80008000000 */
[----:B------:R-:W-:-:S06]  /*12b0*/  UIADD3 UR4, UR41, -UR4, URZ ;  /* 0x8000000429047290 */ /* 0x000fcc000fffe03f */
[----:B01----:R-:W-:Y:S01]  /*12c0*/  MOV R0, UR4 ;  /* 0x0000000400007c02 */ /* 0x003fe20008000f00 */
[----:B------:R-:W-:Y:S01]  /*12d0*/  IMAD.U32 R3, RZ, RZ, UR4 ;  /* 0x00000004ff037e24 */ /* 0x000fe2000f8e00ff */
[----:B------:R-:W-:Y:S05]  /*12e0*/  WARPSYNC.ALL ;  /* 0x0000000000007948 */ /* 0x000fea0003800000 */
[----:B------:R-:W-:Y:S01]  /*12f0*/  ISETP.GE.AND P1, PT, R0, 0x1, PT ;  /* 0x000000010000780c */ /* 0x000fe20003f26270 */
[----:B------:R-:W-:Y:S01]  /*1300*/  UIADD3 UR4, UR44, 0x18100, URZ ;  /* 0x000181002c047890 */ /* 0x000fe2000fffe03f */
[----:B------:R-:W-:Y:S01]  /*1310*/  WARPGROUP.ARRIVE ;  /* 0x00000000000079c5 */ /* 0x000fe20000000000 */
[----:B------:R-:W-:Y:S01]  /*1320*/  UMOV UR9, 0x40000040 ;  /* 0x4000004000097882 */ /* 0x000fe20000000000 */
[----:B------:R-:W-:Y:S01]  /*1330*/  UMOV UR11, 0x40000040 ;  /* 0x40000040000b7882 */ /* 0x000fe20000000000 */
[----:B------:R-:W-:Y:S01]  /*1340*/  USHF.R.U32.HI UR4, URZ, 0x4, UR4 ;  /* 0x000000043f047899 */ /* 0x000fe20008011604 */
[----:B------:R0:W-:Y:S03]  /*1350*/  STL [R1+0x2f0], R22 ;  /* 0x0002f01601007387 */ /* 0x0001e60000100800 */
[----:B------:R-:W-:Y:S01]  /*1360*/  ULOP3.LUT UR5, UR4, 0x3fff, URZ, 0xc0, !UPT ;  /* 0x00003fff04057892 */ /* 0x000fe2000f8ec03f */
[----:B------:R1:W-:Y:S01]  /*1370*/  STL [R1+0x2ec], R19 ;  /* 0x0002ec1301007387 */ /* 0x0003e20000100800 */
[----:B------:R-:W-:-:S02]  /*1380*/  ULOP3.LUT UR4, UR43, 0x10000, URZ, 0xfc, !UPT ;  /* 0x000100002b047892 */ /* 0x000fc4000f8efc3f */
[----:B------:R-:W-:Y:S01]  /*1390*/  ULOP3.LUT UR5, UR5, 0x10000, URZ, 0xfc, !UPT ;  /* 0x0001000005057892 */ /* 0x000fe2000f8efc3f */
[----:B------:R-:W-:Y:S01]  /*13a0*/  STL [R1+0x2e8], R17 ;  /* 0x0002e81101007387 */ /* 0x000fe20000100800 */
[----:B------:R-:W-:Y:S02]  /*13b0*/  UIMAD UR6, UR39, 0x600, UR4 ;  /* 0x00000600270678a4 */ /* 0x000fe4000f8e0204 */
[----:B------:R-:W-:Y:S01]  /*13c0*/  ULEA UR7, UR39, UR5, 0xb ;  /* 0x0000000527077291 */ /* 0x000fe2000f8e583f */
[----:B-----5:R4:W-:Y:S04]  /*13d0*/  STL [R1+0x2e4], R16 ;  /* 0x0002e41001007387 */ /* 0x0209e80000100800 */
[----:B------:R-:W-:Y:S01]  /*13e0*/  UMOV UR8, UR6 ;  /* 0x0000000600087c82 */ /* 0x000fe20008000000 */
[----:B------:R2:W-:Y:S01]  /*13f0*/  STL [R1+0x2e0], R3 ;  /* 0x0002e00301007387 */ /* 0x0005e20000100800 */
[----:B------:R-:W-:-:S02]  /*1400*/  UMOV UR10, UR7 ;  /* 0x00000007000a7c82 */ /* 0x000fc40008000000 */
[----:B------:R-:W-:Y:S01]  /*1410*/  HGMMA.64x256x16.F32 R24, gdesc[UR8], RZ, !UPT, gsb0 ;  /* 0x03e00000081879f0 */ /* 0x000fe2000c0008ff */
[----:B------:R2:W-:Y:S01]  /*1420*/  STL [R1+0x2dc], R2 ;  /* 0x0002dc0201007387 */ /* 0x0005e20000100800 */
[----:B------:R-:W-:Y:S01]  /*1430*/  UIADD3 UR8, UR6, 0x400, URZ ;  /* 0x0000040006087890 */ /* 0x000fe2000fffe03f */
[----:B------:R-:W-:Y:S01]  /*1440*/  UMOV UR9, 0x40000040 ;  /* 0x4000004000097882 */ /* 0x000fe20000000000 */
[----:B------:R-:W-:Y:S02]  /*1450*/  WARPGROUP.DEPBAR.LE gsb0, 0x0 ;  /* 0x00008000000079c5 */ /* 0x000fe40000010000 */
[----:B------:R-:W-:Y:S01]  /*1460*/  STL.64 [R1], R24 ;  /* 0x0000001801007387 */ /* 0x000fe20000100a00 */
[----:B------:R-:W-:Y:S01]  /*1470*/  IMAD.MOV.U32 R227, RZ, RZ, R54 ;  /* 0x000000ffffe37224 */ /* 0x000fe200078e0036 */
[----:B------:R-:W-:Y:S01]  /*1480*/  MOV R225, R56 ;  /* 0x0000003800e17202 */ /* 0x000fe20000000f00 */
[----:B------:R-:W-:Y:S01]  /*1490*/  IMAD.MOV.U32 R226, RZ, RZ, R55 ;  /* 0x000000ffffe27224 */ /* 0x000fe200078e0037 */
[----:B------:R-:W-:Y:S01]  /*14a0*/  STL.64 [R1+0x8], R26 ;  /* 0x0000081a01007387 */ /* 0x000fe20000100a00 */
        /* <DEDUP_REMOVED lines=67> */
[----:B0-----:R-:W-:Y:S01]  /*18e0*/  MOV R22, R130 ;  /* 0x0000008200167202 */ /* 0x001fe20000000f00 */
[----:B------:R-:W-:Y:S01]  /*18f0*/  IMAD.MOV.U32 R180, RZ, RZ, R104 ;  /* 0x000000ffffb47224 */ /* 0x000fe200078e0068 */
[----:B-1----:R-:W-:Y:S01]  /*1900*/  MOV R19, R133 ;  /* 0x0000008500137202 */ /* 0x002fe20000000f00 */
[----:B------:R-:W-:Y:S01]  /*1910*/  IMAD.MOV.U32 R181, RZ, RZ, R105 ;  /* 0x000000ffffb57224 */ /* 0x000fe200078e0069 */
[----:B----4-:R-:W-:Y:S01]  /*1920*/  MOV R16, R136 ;  /* 0x0000008800107202 */ /* 0x010fe20000000f00 */
[----:B------:R-:W-:Y:S01]  /*1930*/  IMAD.MOV.U32 R183, RZ, RZ, R107 ;  /* 0x000000ffffb77224 */ /* 0x000fe200078e006b */
[----:B------:R-:W-:Y:S01]  /*1940*/  MOV R13, R139 ;  /* 0x0000008b000d7202 */ /* 0x000fe20000000f00 */
[----:B------:R-:W-:Y:S01]  /*1950*/  IMAD.MOV.U32 R184, RZ, RZ, R108 ;  /* 0x000000ffffb87224 */ /* 0x000fe200078e006c */
[----:B------:R-:W-:Y:S01]  /*1960*/  MOV R10, R142 ;  /* 0x0000008e000a7202 */ /* 0x000fe20000000f00 */
[----:B------:R-:W-:Y:S01]  /*1970*/  IMAD.MOV.U32 R186, RZ, RZ, R110 ;  /* 0x000000ffffba7224 */ /* 0x000fe200078e006e */
[----:B------:R-:W-:Y:S01]  /*1980*/  MOV R7, R145 ;  /* 0x0000009100077202 */ /* 0x000fe20000000f00 */
[----:B------:R-:W-:Y:S01]  /*1990*/  IMAD.MOV.U32 R187, RZ, RZ, R111 ;  /* 0x000000ffffbb7224 */ /* 0x000fe200078e006f */
[----:B--23--:R-:W-:Y:S01]  /*19a0*/  MOV R4, R148 ;  /* 0x0000009400047202 */ /* 0x00cfe20000000f00 */
[----:B------:R-:W-:Y:S01]  /*19b0*/  IMAD.MOV.U32 R189, RZ, RZ, R113 ;  /* 0x000000ffffbd7224 */ /* 0x000fe200078e0071 */
[----:B------:R0:W-:Y:S01]  /*19c0*/  STL.64 [R1+0x70], R52 ;  /* 0x0000703401007387 */ /* 0x0001e20000100a00 */
[----:B------:R-:W-:Y:S01]  /*19d0*/  IMAD.MOV.U32 R190, RZ, RZ, R114 ;  /* 0x000000ffffbe7224 */ /* 0x000fe200078e0072 */
[----:B------:R-:W-:Y:S01]  /*19e0*/  MOV R0, R151 ;  /* 0x0000009700007202 */ /* 0x000fe20000000f00 */
[----:B------:R-:W-:Y:S01]  /*19f0*/  IMAD.MOV.U32 R192, RZ, RZ, R116 ;  /* 0x000000ffffc07224 */ /* 0x000fe200078e0074 */
[----:B------:R-:W-:Y:S01]  /*1a00*/  STL [R1+0x5c8], R163 ;  /* 0x0005c8a301007387 */ /* 0x000fe20000100800 */
[----:B------:R-:W-:-:S02]  /*1a10*/  IMAD.MOV.U32 R193, RZ, RZ, R117 ;  /* 0x000000ffffc17224 */ /* 0x000fc400078e0075 */
[----:B------:R-:W-:Y:S02]  /*1a20*/  IMAD.MOV.U32 R195, RZ, RZ, R119 ;  /* 0x000000ffffc37224 */ /* 0x000fe400078e0077 */
[----:B------:R-:W-:Y:S02]  /*1a30*/  IMAD.MOV.U32 R196, RZ, RZ, R120 ;  /* 0x000000ffffc47224 */ /* 0x000fe400078e0078 */
[----:B------:R-:W-:Y:S02]  /*1a40*/  IMAD.MOV.U32 R198, RZ, RZ, R122 ;  /* 0x000000ffffc67224 */ /* 0x000fe400078e007a */
[----:B------:R-:W-:Y:S02]  /*1a50*/  IMAD.MOV.U32 R199, RZ, RZ, R123 ;  /* 0x000000ffffc77224 */ /* 0x000fe400078e007b */
[----:B------:R-:W-:Y:S02]  /*1a60*/  IMAD.MOV.U32 R201, RZ, RZ, R125 ;  /* 0x000000ffffc97224 */ /* 0x000fe400078e007d */
        /* <DEDUP_REMOVED lines=17> */
[----:B0-----:R-:W-:-:S06]  /*1b80*/  WARPGROUP.ARRIVE ;  /* 0x00000000000079c5 */ /* 0x001fcc0000000000 */
[----:B------:R-:W-:Y:S03]  /*1b90*/  HGMMA.64x256x16.F32 R24, gdesc[UR8], RZ, !UPT, gsb0 ;  /* 0x03e00000081879f0 */ /* 0x000fe6000c0008ff */
[----:B------:R-:W-:Y:S02]  /*1ba0*/  WARPGROUP.DEPBAR.LE gsb0, 0x0 ;  /* 0x00008000000079c5 */ /* 0x000fe40000010000 */
[----:B------:R-:W-:Y:S04]  /*1bb0*/  STL.64 [R1+0x5c0], R150 ;  /* 0x0005c09601007387 */ /* 0x000fe80000100a00 */
        /* <DEDUP_REMOVED lines=24> */
[----:B------:R0:W-:Y:S04]  /*1d40*/  STL.64 [R1+0x4f8], R100 ;  /* 0x0004f86401007387 */ /* 0x0001e80000100a00 */
[----:B0-----:R-:W2:Y:S04]  /*1d50*/  LDL.LU R100, [R1] ;  /* 0x0000000001647983 */ /* 0x001ea80000300800 */
[----:B------:R-:W2:Y:S04]  /*1d60*/  LDL.LU R101, [R1+0x4] ;  /* 0x0000040001657983 */ /* 0x000ea80000300800 */
        /* <DEDUP_REMOVED lines=27> */
[----:B------:R-:W2:Y:S01]  /*1f20*/  LDL.LU R129, [R1+0x74] ;  /* 0x0000740001817983 */ /* 0x000ea20000300800 */
        /* <DEDUP_REMOVED lines=29> */
[----:B------:R-:W-:Y:S01]  /*2100*/  UIADD3 UR8, UR6, 0x2, URZ ;  /* 0x0000000206087890 */ /* 0x000fe2000fffe03f */
[----:B------:R-:W-:Y:S01]  /*2110*/  IMAD.MOV.U32 R163, RZ, RZ, R205 ;  /* 0x000000ffffa37224 */ /* 0x000fe200078e00cd */
[----:B------:R-:W-:Y:S01]  /*2120*/  MOV R205, R23 ;  /* 0x0000001700cd7202 */ /* 0x000fe20000000f00 */
[----:B------:R-:W-:Y:S01]  /*2130*/  IMAD.MOV.U32 R206, RZ, RZ, R22 ;  /* 0x000000ffffce7224 */ /* 0x000fe200078e0016 */
[----:B------:R-:W-:Y:S01]  /*2140*/  UIADD3 UR10, UR7, 0x2, URZ ;  /* 0x00000002070a7890 */ /* 0x000fe2000fffe03f */
[----:B------:R-:W-:Y:S01]  /*2150*/  IMAD.MOV.U32 R207, RZ, RZ, R21 ;  /* 0x000000ffffcf7224 */ /* 0x000fe200078e0015 */
[----:B------:R-:W-:Y:S01]  /*2160*/  UMOV UR9, 0x40000040 ;  /* 0x4000004000097882 */ /* 0x000fe20000000000 */
[----:B------:R-:W-:Y:S01]  /*2170*/  IMAD.MOV.U32 R209, RZ, RZ, R19 ;  /* 0x000000ffffd17224 */ /* 0x000fe200078e0013 */
[----:B------:R-:W-:Y:S01]  /*2180*/  UMOV UR11, 0x40000040 ;  /* 0x40000040000b7882 */ /* 0x000fe20000000000 */
        /* <DEDUP_REMOVED lines=11> */
[----:B------:R-:W-:-:S06]  /*2240*/  IMAD.MOV.U32 R227, RZ, RZ, R0 ;  /* 0x000000ffffe37224 */ /* 0x000fcc00078e0000 */
[----:B--2---:R-:W-:-:S06]  /*2250*/  WARPGROUP.ARRIVE ;  /* 0x00000000000079c5 */ /* 0x004fcc0000000000 */
[----:B------:R-:W-:Y:S03]  /*2260*/  HGMMA.64x256x16.F32 R100, gdesc[UR8], R100, gsb0 ;  /* 0x03e00000086479f0 */ /* 0x000fe60008000864 */
[----:B------:R-:W-:Y:S02]  /*2270*/  WARPGROUP.DEPBAR.LE gsb0, 0x0 ;  /* 0x00008000000079c5 */ /* 0x000fe40000010000 */
[----:B------:R-:W-:Y:S04]  /*2280*/  STL.64 [R1], R100 ;  /* 0x0000006401007387 */ /* 0x000fe80000100a00 */
        /* <DEDUP_REMOVED lines=63> */
[----:B0-----:R-:W2:Y:S04]  /*2680*/  LDL.LU R163, [R1+0x5c8] ;  /* 0x0005c80001a37983 */ /* 0x001ea80000300800 */
[----:B------:R-:W3:Y:S04]  /*2690*/  LDL.LU.64 R150, [R1+0x5c0] ;  /* 0x0005c00001967983 */ /* 0x000ee80000300a00 */
        /* <DEDUP_REMOVED lines=24> */
[----:B------:R-:W3:Y:S01]  /*2820*/  LDL.LU.64 R100, [R1+0x4f8] ;  /* 0x0004f80001647983 */ /* 0x000ee20000300a00 */
[----:B------:R-:W-:Y:S01]  /*2830*/  UIADD3 UR8, UR6, 0x402, URZ ;  /* 0x0000040206087890 */ /* 0x000fe2000fffe03f */
[----:B------:R-:W-:Y:S01]  /*2840*/  UMOV UR9, 0x40000040 ;  /* 0x4000004000097882 */ /* 0x000fe20000000000 */
[----:B---3--:R-:W-:-:S07]  /*2850*/  WARPGROUP.ARRIVE ;  /* 0x00000000000079c5 */ /* 0x008fce0000000000 */
[----:B------:R-:W-:Y:S03]  /*2860*/  HGMMA.64x256x16.F32 R24, gdesc[UR8], R24, gsb0 ;  /* 0x03e00000081879f0 */ /* 0x000fe60008000818 */
        /* <DEDUP_REMOVED lines=65> */
[----:B0-----:R-:W3:Y:S04]  /*2c80*/  LDL.LU.64 R24, [R1] ;  /* 0x0000000001187983 */ /* 0x001ee80000300a00 */
        /* <DEDUP_REMOVED lines=63> */
[----:B------:R-:W-:-:S02]  /*3080*/  UIADD3 UR8, UR6, 0x4, URZ ;  /* 0x0000000406087890 */ /* 0x000fc4000fffe03f */
[----:B------:R-:W-:Y:S01]  /*3090*/  UIADD3 UR10, UR7, 0x4, URZ ;  /* 0x00000004070a7890 */ /* 0x000fe2000fffe03f */
[----:B------:R-:W-:Y:S01]  /*30a0*/  UMOV UR9, 0x40000040 ;  /* 0x4000004000097882 */ /* 0x000fe20000000000 */
[----:B------:R-:W-:Y:S01]  /*30b0*/  UMOV UR11, 0x40000040 ;  /* 0x40000040000b7882 */ /* 0x000fe20000000000 */
[----:B---3--:R-:W-:-:S06]  /*30c0*/  WARPGROUP.ARRIVE ;  /* 0x00000000000079c5 */ /* 0x008fcc0000000000 */
[----:B------:R-:W-:Y:S03]  /*30d0*/  HGMMA.64x256x16.F32 R24, gdesc[UR8], R24, gsb0 ;  /* 0x03e00000081879f0 */ /* 0x000fe60008000818 */
[----:B------:R-:W-:Y:S02]  /*30e0*/  WARPGROUP.DEPBAR.LE gsb0, 0x0 ;  /* 0x00008000000079c5 */ /* 0x000fe40000010000 */
[----:B------:R-:W-:Y:S01]  /*30f0*/  STL.64 [R1], R24 ;  /* 0x0000001801007387 */ /* 0x000fe20000100a00 */
[----:B------:R-:W-:Y:S01]  /*3100*/  IMAD.MOV.U32 R4, RZ, RZ, R150 ;  /* 0x000000ffff047224 */ /* 0x000fe200078e0096 */
[----:B------:R-:W-:Y:S01]  /*3110*/  MOV R0, R151 ;  /* 0x0000009700007202 */ /* 0x000fe20000000f00 */
[----:B------:R-:W-:Y:S01]  /*3120*/  IMAD.MOV.U32 R5, RZ, RZ, R149 ;  /* 0x000000ffff057224 */ /* 0x000fe200078e0095 */
[----:B------:R-:W-:Y:S01]  /*3130*/  STL.64 [R1+0x8], R26 ;  /* 0x0000081a01007387 */ /* 0x000fe20000100a00 */
[----:B------:R-:W-:Y:S01]  /*3140*/  MOV R6, R148 ;  /* 0x0000009400067202 */ /* 0x000fe20000000f00 */
[----:B------:R-:W-:Y:S01]  /*3150*/  IMAD.MOV.U32 R8, RZ, RZ, R146 ;  /* 0x000000ffff087224 */ /* 0x000fe200078e0092 */
[----:B------:R-:W-:Y:S01]  /*3160*/  MOV R9, R145 ;  /* 0x0000009100097202 */ /* 0x000fe20000000f00 */
        /* <DEDUP_REMOVED lines=48> */
[----:B------:R0:W-:Y:S01]  /*3470*/  STL.64 [R1+0x70], R52 ;  /* 0x0000703401007387 */ /* 0x0001e20000100a00 */
[----:B------:R-:W-:Y:S01]  /*3480*/  IMAD.MOV.U32 R187, RZ, RZ, R111 ;  /* 0x000000ffffbb7224 */ /* 0x000fe200078e006f */
[----:B------:R-:W-:Y:S01]  /*3490*/  MOV R182, R106 ;  /* 0x0000006a00b67202 */ /* 0x000fe20000000f00 */
[----:B------:R-:W-:Y:S01]  /*34a0*/  IMAD.MOV.U32 R184, RZ, RZ, R108 ;  /* 0x000000ffffb87224 */ /* 0x000fe200078e006c */
[----:B------:R-:W3:Y:S01]  /*34b0*/  LDL.LU.64 R150, [R1+0x4f0] ;  /* 0x0004f00001967983 */ /* 0x000ee20000300a00 */
        /* <DEDUP_REMOVED lines=68> */
[----:B------:R-:W-:-:S02]  /*3900*/  IMAD.MOV.U32 R16, RZ, RZ, R57 ;  /* 0x000000ffff107224 */ /* 0x000fc400078e0039 */
[----:B------:R-:W-:Y:S01]  /*3910*/  IMAD.MOV.U32 R22, RZ, RZ, R54 ;  /* 0x000000ffff167224 */ /* 0x000fe200078e0036 */
        /* <DEDUP_REMOVED lines=31> */
[----:B0-----:R-:W3:Y:S04]  /*3b10*/  LDL.LU.64 R52, [R1+0x368] ;  /* 0x0003680001347983 */ /* 0x001ee80000300a00 */
        /* <DEDUP_REMOVED lines=15> */
[----:B------:R-:W-:-:S02]  /*3c10*/  UMOV UR9, 0x40000040 ;  /* 0x4000004000097882 */ /* 0x000fc40000000000 */
[----:B--2---:R-:W-:Y:S01]  /*3c20*/  STL [R1+0x2d8], R163 ;  /* 0x0002d8a301007387 */ /* 0x004fe20000100800 */
[----:B---3--:R-:W-:-:S06]  /*3c30*/  WARPGROUP.ARRIVE ;  /* 0x00000000000079c5 */ /* 0x008fcc0000000000 */
        /* <DEDUP_REMOVED lines=87> */
[----:B------:R-:W-:Y:S01]  /*41b0*/  UIADD3 UR10, UR7, 0x6, URZ ;  /* 0x00000006070a7890 */ /* 0x000fe2000fffe03f */
[----:B------:R-:W-:Y:S01]  /*41c0*/  IMAD.MOV.U32 R134, RZ, RZ, R3 ;  /* 0x000000ffff867224 */ /* 0x000fe200078e0003 */
[----:B------:R-:W-:Y:S01]  /*41d0*/  UMOV UR9, 0x40000040 ;  /* 0x4000004000097882 */ /* 0x000fe20000000000 */
[----:B------:R-:W-:Y:S01]  /*41e0*/  IMAD.MOV.U32 R212, RZ, RZ, R21 ;  /* 0x000000ffffd47224 */ /* 0x000fe200078e0015 */
[----:B------:R-:W-:Y:S01]  /*41f0*/  UMOV UR11, 0x40000040 ;  /* 0x40000040000b7882 */ /* 0x000fe20000000000 */
[----:B------:R-:W-:Y:S01]  /*4200*/  IMAD.MOV.U32 R213, RZ, RZ, R20 ;  /* 0x000000ffffd57224 */ /* 0x000fe200078e0014 */
[----:B------:R0:W5:Y:S01]  /*4210*/  LDL.LU R22, [R1+0x2f0] ;  /* 0x0002f00001167983 */ /* 0x0001620000300800 */
[----:B------:R-:W-:-:S02]  /*4220*/  IMAD.MOV.U32 R215, RZ, RZ, R15 ;  /* 0x000000ffffd77224 */ /* 0x000fc400078e000f */
[----:B------:R-:W-:Y:S01]  /*4230*/  IMAD.MOV.U32 R216, RZ, RZ, R14 ;  /* 0x000000ffffd87224 */ /* 0x000fe200078e000e */
[----:B------:R0:W5:Y:S01]  /*4240*/  LDL.LU R19, [R1+0x2ec] ;  /* 0x0002ec0001137983 */ /* 0x0001620000300800 */
[----:B------:R-:W-:Y:S02]  /*4250*/  IMAD.MOV.U32 R218, RZ, RZ, R12 ;  /* 0x000000ffffda7224 */ /* 0x000fe400078e000c */
[----:B------:R-:W-:Y:S01]  /*4260*/  IMAD.MOV.U32 R219, RZ, RZ, R11 ;  /* 0x000000ffffdb7224 */ /* 0x000fe200078e000b */
[----:B------:R0:W5:Y:S01]  /*4270*/  LDL.LU R17, [R1+0x2e8] ;  /* 0x0002e80001117983 */ /* 0x0001620000300800 */
[----:B------:R-:W-:Y:S02]  /*4280*/  IMAD.MOV.U32 R221, RZ, RZ, R9 ;  /* 0x000000ffffdd7224 */ /* 0x000fe400078e0009 */
[----:B------:R-:W-:Y:S01]  /*4290*/  IMAD.MOV.U32 R222, RZ, RZ, R8 ;  /* 0x000000ffffde7224 */ /* 0x000fe200078e0008 */
[----:B------:R0:W5:Y:S01]  /*42a0*/  LDL.LU R16, [R1+0x2e4] ;  /* 0x0002e40001107983 */ /* 0x0001620000300800 */
[----:B------:R-:W-:-:S02]  /*42b0*/  IMAD.MOV.U32 R224, RZ, RZ, R6 ;  /* 0x000000ffffe07224 */ /* 0x000fc400078e0006 */
[----:B------:R-:W-:Y:S01]  /*42c0*/  IMAD.MOV.U32 R225, RZ, RZ, R5 ;  /* 0x000000ffffe17224 */ /* 0x000fe200078e0005 */
[----:B------:R0:W5:Y:S01]  /*42d0*/  LDL.LU R3, [R1+0x2e0] ;  /* 0x0002e00001037983 */ /* 0x0001620000300800 */
[----:B------:R-:W-:-:S03]  /*42e0*/  IMAD.MOV.U32 R227, RZ, RZ, R0 ;  /* 0x000000ffffe37224 */ /* 0x000fc600078e0000 */
[----:B------:R0:W5:Y:S03]  /*42f0*/  LDL.LU R2, [R1+0x2dc] ;  /* 0x0002dc0001027983 */ /* 0x0001660000300800 */
        /* <DEDUP_REMOVED lines=67> */
[----:B-1----:R0:W5:Y:S04]  /*4730*/  LDL.LU R163, [R1+0x2d8] ;  /* 0x0002d80001a37983 */ /* 0x0021680000300800 */
[----:B------:R-:W2:Y:S04]  /*4740*/  LDL.LU.64 R150, [R1+0x2d0] ;  /* 0x0002d00001967983 */ /* 0x000ea80000300a00 */
        /* <DEDUP_REMOVED lines=24> */
[----:B------:R-:W2:Y:S01]  /*48d0*/  LDL.LU.64 R100, [R1+0x208] ;  /* 0x0002080001647983 */ /* 0x000ea20000300a00 */
[----:B------:R-:W-:Y:S01]  /*48e0*/  UIADD3 UR8, UR6, 0x406, URZ ;  /* 0x0000040606087890 */ /* 0x000fe2000fffe03f */
[----:B------:R-:W-:Y:S01]  /*48f0*/  UMOV UR9, 0x40000040 ;  /* 0x4000004000097882 */ /* 0x000fe20000000000 */
[----:B--2---:R-:W-:-:S07]  /*4900*/  WARPGROUP.ARRIVE ;  /* 0x00000000000079c5 */ /* 0x004fce0000000000 */
[----:B------:R-:W-:Y:S03]  /*4910*/  HGMMA.64x256x16.F32 R24, gdesc[UR8], R24, gsb0 ;  /* 0x03e00000081879f0 */ /* 0x000fe60008000818 */
[----:B------:R-:W-:Y:S02]  /*4920*/  WARPGROUP.DEPBAR.LE gsb0, 0x0 ;  /* 0x00008000000079c5 */ /* 0x000fe40000010000 */
[----:B0-----:R-:W-:Y:S05]  /*4930*/  @!P1 BRA `(.L_x_18) ;  /* 0x0000004400209947 */ /* 0x001fea0003800000 */
[----:B------:R-:W-:-:S04]  /*4940*/  UIADD3 UR6, UR39, 0x1, URZ ;  /* 0x0000000127067890 */ /* 0x000fc8000fffe03f */
[----:B------:R-:W-:-:S04]  /*4950*/  UISETP.NE.AND UP0, UPT, UR6, 0x4, UPT ;  /* 0x000000040600788c */ /* 0x000fc8000bf05270 */
[----:B------:R-:W-:Y:S02]  /*4960*/  USEL UR7, URZ, 0x1, UP0 ;  /* 0x000000013f077887 */ /* 0x000fe40008000000 */
[----:B------:R-:W-:Y:S02]  /*4970*/  USEL UR6, UR6, URZ, UP0 ;  /* 0x0000003f06067287 */ /* 0x000fe40008000000 */
[----:B------:R-:W-:-:S06]  /*4980*/  ULOP3.LUT UR7, UR38, UR7, URZ, 0x3c, !UPT ;  /* 0x0000000726077292 */ /* 0x000fcc000f8e3c3f */
[----:B------:R-:W-:Y:S01]  /*4990*/  IMAD.U32 R0, RZ, RZ, UR7 ;  /* 0x00000007ff007e24 */ /* 0x000fe2000f8e00ff */
[----:B------:R-:W-:-:S06]  /*49a0*/  UMOV UR7, UR39 ;  /* 0x0000002700077c82 */ /* 0x000fcc0008000000 */
.L_x_25:
[----:B------:R-:W-:Y:S05]  /*49b0*/  @!P0 BRA `(.L_x_19) ;  /* 0x0000000000048947 */ /* 0x000fea0003800000 */
[----:B------:R-:W-:Y:S01]  /*49c0*/  BPT.TRAP 0x1 ;  /* 0x000000040000795c */ /* 0x000fe20000300000 */
.L_x_19:
[----:B------:R-:W0:Y:S01]  /*49d0*/  S2UR UR9, SR_CgaCtaId ;  /* 0x00000000000979c3 */ /* 0x000e220000008800 */
[----:B------:R-:W-:Y:S01]  /*49e0*/  UMOV UR8, 0x400 ;  /* 0x0000040000087882 */ /* 0x000fe20000000000 */
[----:B------:R-:W-:Y:S01]  /*49f0*/  SHF.L.U32 R4, R0, 0x1f, RZ ;  /* 0x0000001f00047819 */ /* 0x000fe200000006ff */
[----:B0-----:R-:W-:-:S04]  /*4a00*/  ULEA UR14, UR9, UR8, 0x18 ;  /* 0x00000008090e7291 */ /* 0x001fc8000f8ec03f */
[----:B------:R-:W-:-:S09]  /*4a10*/  ULEA UR8, UR6, UR14, 0x3 ;  /* 0x0000000e06087291 */ /* 0x000fd2000f8e183f */
[----:B------:R0:W1:Y:S01]  /*4a20*/  SYNCS.PHASECHK.TRANS64.TRYWAIT P1, [UR8], R4 ;  /* 0x00000004ff0075a7 */ /* 0x0000620008020148 */
[----:B------:R-:W-:Y:S05]  /*4a30*/  @!P0 BRA `(.L_x_20) ;  /* 0x0000000000048947 */ /* 0x000fea0003800000 */
[----:B------:R-:W-:Y:S01]  /*4a40*/  BPT.TRAP 0x1 ;  /* 0x000000040000795c */ /* 0x000fe20000300000 */
.L_x_20:
[----:B-1----:R-:W-:Y:S05]  /*4a50*/  @P1 BRA `(.L_x_21) ;  /* 0x0000000000081947 */ /* 0x002fea0003800000 */
[----:B------:R-:W1:Y:S02]  /*4a60*/  SYNCS.PHASECHK.TRANS64.TRYWAIT P1, [UR8], R4 ;  /* 0x00000004ff0075a7 */ /* 0x000e640008020148 */
[----:B-1----:R-:W-:Y:S05]  /*4a70*/  @!P1 BRA `(.L_x_22) ;  /* 0x0000017400449947 */ /* 0x002fea0003800000 */
.L_x_21:
        /* <DEDUP_REMOVED lines=64> */
[----:B--2---:R-:W2:Y:S04]  /*4e80*/  LDL.LU.64 R24, [R1] ;  /* 0x0000000001187983 */ /* 0x004ea80000300a00 */
        /* <DEDUP_REMOVED lines=63> */
[----:B------:R-:W-:-:S02]  /*5280*/  UIMAD UR12, UR6, 0x600, UR4 ;  /* 0x00000600060c78a4 */ /* 0x000fc4000f8e0204 */
[----:B------:R-:W-:Y:S01]  /*5290*/  ULEA UR13, UR6, UR5, 0xb ;  /* 0x00000005060d7291 */ /* 0x000fe2000f8e583f */
[----:B-----5:R-:W-:Y:S01]  /*52a0*/  STL [R1+0x2f4], R22 ;  /* 0x0002f41601007387 */ /* 0x020fe20000100800 */
[----:B------:R-:W-:Y:S01]  /*52b0*/  UMOV UR9, 0x40000040 ;  /* 0x4000004000097882 */ /* 0x000fe20000000000 */
[----:B------:R-:W-:Y:S02]  /*52c0*/  UMOV UR11, 0x40000040 ;  /* 0x40000040000b7882 */ /* 0x000fe40000000000 */
[----:B------:R-:W-:Y:S01]  /*52d0*/  UMOV UR8, UR12 ;  /* 0x0000000c00087c82 */ /* 0x000fe20008000000 */
[----:B------:R-:W-:Y:S01]  /*52e0*/  STL [R1+0x2f0], R19 ;  /* 0x0002f01301007387 */ /* 0x000fe20000100800 */
[----:B------:R-:W-:-:S03]  /*52f0*/  UMOV UR10, UR13 ;  /* 0x0000000d000a7c82 */ /* 0x000fc60008000000 */
[----:B------:R-:W-:Y:S04]  /*5300*/  STL [R1+0x2ec], R17 ;  /* 0x0002ec1101007387 */ /* 0x000fe80000100800 */
[----:B------:R-:W-:Y:S04]  /*5310*/  STL [R1+0x2e8], R16 ;  /* 0x0002e81001007387 */ /* 0x000fe80000100800 */
[----:B------:R-:W-:Y:S04]  /*5320*/  STL [R1+0x2e4], R3 ;  /* 0x0002e40301007387 */ /* 0x000fe80000100800 */
[----:B------:R3:W-:Y:S04]  /*5330*/  STL [R1+0x2e0], R2 ;  /* 0x0002e00201007387 */ /* 0x0007e80000100800 */
[----:B------:R4:W-:Y:S01]  /*5340*/  STL [R1+0x2dc], R0 ;  /* 0x0002dc0001007387 */ /* 0x0009e20000100800 */
[----:B--2---:R-:W-:-:S06]  /*5350*/  WARPGROUP.ARRIVE ;  /* 0x00000000000079c5 */ /* 0x004fcc0000000000 */
[----:B------:R-:W-:Y:S03]  /*5360*/  HGMMA.64x256x16.F32 R24, gdesc[UR8], R24, gsb0 ;  /* 0x03e00000081879f0 */ /* 0x000fe60008000818 */
[----:B------:R-:W-:Y:S02]  /*5370*/  WARPGROUP.DEPBAR.LE gsb0, 0x0 ;  /* 0x00008000000079c5 */ /* 0x000fe40000010000 */
[----:B------:R-:W-:Y:S01]  /*5380*/  STL.64 [R1], R24 ;  /* 0x0000001801007387 */ /* 0x000fe20000100a00 */
[----:B---3--:R-:W-:Y:S01]  /*5390*/  MOV R2, R150 ;  /* 0x0000009600027202 */ /* 0x008fe20000000f00 */
[----:B----4-:R-:W-:Y:S01]  /*53a0*/  IMAD.MOV.U32 R0, RZ, RZ, R151 ;  /* 0x000000ffff007224 */ /* 0x010fe200078e0097 */
[----:B-1----:R-:W-:Y:S01]  /*53b0*/  MOV R5, R147 ;  /* 0x0000009300057202 */ /* 0x002fe20000000f00 */
[----:B------:R-:W-:Y:S01]  /*53c0*/  STL.64 [R1+0x8], R26 ;  /* 0x0000081a01007387 */ /* 0x000fe20000100a00 */
[----:B0-----:R-:W-:Y:S01]  /*53d0*/  IMAD.MOV.U32 R4, RZ, RZ, R148 ;  /* 0x000000ffff047224 */ /* 0x001fe200078e0094 */
        /* <DEDUP_REMOVED lines=54> */
[----:B------:R-:W2:Y:S01]  /*5740*/  LDL.LU.64 R150, [R1+0x7c8] ;  /* 0x0007c80001967983 */ /* 0x000ea20000300a00 */
        /* <DEDUP_REMOVED lines=68> */
[----:B------:R-:W-:-:S02]  /*5b90*/  IMAD.MOV.U32 R225, RZ, RZ, R56 ;  /* 0x000000ffffe17224 */ /* 0x000fc400078e0038 */
[----:B------:R-:W-:Y:S01]  /*5ba0*/  IMAD.MOV.U32 R226, RZ, RZ, R55 ;  /* 0x000000ffffe27224 */ /* 0x000fe200078e0037 */
        /* <DEDUP_REMOVED lines=31> */
[----:B0-----:R-:W2:Y:S04]  /*5da0*/  LDL.LU.64 R52, [R1+0x640] ;  /* 0x0006400001347983 */ /* 0x001ea80000300a00 */
        /* <DEDUP_REMOVED lines=15> */
[----:B------:R-:W-:-:S02]  /*5ea0*/  UMOV UR9, 0x40000040 ;  /* 0x4000004000097882 */ /* 0x000fc40000000000 */
[----:B------:R-:W-:Y:S01]  /*5eb0*/  STL [R1+0x5c8], R163 ;  /* 0x0005c8a301007387 */ /* 0x000fe20000100800 */
[----:B--2---:R-:W-:-:S06]  /*5ec0*/  WARPGROUP.ARRIVE ;  /* 0x00000000000079c5 */ /* 0x004fcc0000000000 */
        /* <DEDUP_REMOVED lines=103> */
[----:B------:R-:W-:Y:S01]  /*6540*/  IMAD.MOV.U32 R227, RZ, RZ, R0 ;  /* 0x000000ffffe37224 */ /* 0x000fe200078e0000 */
[----:B------:R-:W-:Y:S02]  /*6550*/  UIADD3 UR8, UR12, 0x2, URZ ;  /* 0x000000020c087890 */ /* 0x000fe4000fffe03f */
[----:B------:R-:W-:Y:S01]  /*6560*/  UIADD3 UR10, UR13, 0x2, URZ ;  /* 0x000000020d0a7890 */ /* 0x000fe2000fffe03f */
[----:B------:R-:W-:Y:S01]  /*6570*/  UMOV UR9, 0x40000040 ;  /* 0x4000004000097882 */ /* 0x000fe20000000000 */
[----:B------:R-:W-:Y:S01]  /*6580*/  UMOV UR11, 0x40000040 ;  /* 0x40000040000b7882 */ /* 0x000fe20000000000 */
        /* <DEDUP_REMOVED lines=244> */
[----:B------:R-:W-:Y:S01]  /*74d0*/  STL.64 [R1+0x50], R44 ;  /* 0x0000502c01007387 */ /* 0x000fe20000100a00 */
[----:B------:R-:W-:-:S03]  /*74e0*/  MOV R5, R150 ;  /* 0x0000009600057202 */ /* 0x000fc60000000f00 */
[----:B------:R-:W-:Y:S01]  /*74f0*/  STL.64 [R1+0x58], R46 ;  /* 0x0000582e01007387 */ /* 0x000fe20000100a00 */
[----:B------:R-:W-:-:S03]  /*7500*/  IMAD.MOV.U32 R4, RZ, RZ, R151 ;  /* 0x000000ffff047224 */ /* 0x000fc600078e0097 */
[----:B------:R-:W-:Y:S01]  /*7510*/  STL.64 [R1+0x60], R48 ;  /* 0x0000603001007387 */ /* 0x000fe20000100a00 */
[----:B------:R-:W-:-:S03]  /*7520*/  IMAD.MOV.U32 R7, RZ, RZ, R148 ;  /* 0x000000ffff077224 */ /* 0x000fc600078e0094 */
[----:B------:R-:W-:Y:S01]  /*7530*/  STL.64 [R1+0x68], R50 ;  /* 0x0000683201007387 */ /* 0x000fe20000100a00 */
[----:B------:R-:W-:Y:S01]  /*7540*/  IMAD.MOV.U32 R6, RZ, RZ, R149 ;  /* 0x000000ffff067224 */ /* 0x000fe200078e0095 */
[----:B------:R-:W-:Y:S02]  /*7550*/  MOV R8, R147 ;  /* 0x0000009300087202 */ /* 0x000fe40000000f00 */
[----:B------:R0:W-:Y:S01]  /*7560*/  STL.64 [R1+0x70], R52 ;  /* 0x0000703401007387 */ /* 0x0001e20000100a00 */
[----:B------:R-:W-:Y:S01]  /*7570*/  IMAD.MOV.U32 R9, RZ, RZ, R146 ;  /* 0x000000ffff097224 */ /* 0x000fe200078e0092 */
[----:B------:R-:W-:Y:S02]  /*7580*/  MOV R11, R144 ;  /* 0x00000090000b7202 */ /* 0x000fe40000000f00 */
[----:B------:R-:W3:Y:S01]  /*7590*/  LDL.LU.64 R150, [R1+0x4f0] ;  /* 0x0004f00001967983 */ /* 0x000ee20000300a00 */
[----:B------:R-:W-:-:S03]  /*75a0*/  IMAD.MOV.U32 R10, RZ, RZ, R145 ;  /* 0x000000ffff0a7224 */ /* 0x000fc600078e0091 */
[----:B------:R-:W3:Y:S01]  /*75b0*/  LDL.LU.64 R148, [R1+0x4e8] ;  /* 0x0004e80001947983 */ /* 0x000ee20000300a00 */
[----:B------:R-:W-:Y:S01]  /*75c0*/  IMAD.MOV.U32 R13, RZ, RZ, R142 ;  /* 0x000000ffff0d7224 */ /* 0x000fe200078e008e */
[----:B------:R-:W-:Y:S01]  /*75d0*/  MOV R14, R141 ;  /* 0x0000008d000e7202 */ /* 0x000fe20000000f00 */
[----:B------:R-:W-:Y:S01]  /*75e0*/  IMAD.MOV.U32 R12, RZ, RZ, R143 ;  /* 0x000000ffff0c7224 */ /* 0x000fe200078e008f */
[----:B------:R-:W3:Y:S01]  /*75f0*/  LDL.LU.64 R146, [R1+0x4e0] ;  /* 0x0004e00001927983 */ /* 0x000ee20000300a00 */
        /* <DEDUP_REMOVED lines=258> */
[----:B------:R0:W5:Y:S04]  /*8620*/  LDL.LU R2, [R1+0x2e0] ;  /* 0x0002e00001027983 */ /* 0x0001680000300800 */
[----:B------:R0:W5:Y:S01]  /*8630*/  LDL.LU R0, [R1+0x2dc] ;  /* 0x0002dc0001007983 */ /* 0x0001620000300800 */
        /* <DEDUP_REMOVED lines=100> */
[----:B------:R-:W-:Y:S01]  /*8c80*/  BPT.TRAP 0x1 ;  /* 0x000000040000795c */ /* 0x000fe20000300000 */
.L_x_23:
[----:B------:R-:W-:Y:S02]  /*8c90*/  UISETP.GT.U32.AND UP0, UPT, UR40, 0x1, UPT ;  /* 0x000000012800788c */ /* 0x000fe4000bf04070 */
[----:B------:R-:W-:-:S04]  /*8ca0*/  ULEA UR8, UR7, UR14, 0x3 ;  /* 0x0000000e07087291 */ /* 0x000fc8000f8e183f */
[----:B------:R-:W-:Y:S01]  /*8cb0*/  UIADD3 UR8, UR8, 0x20, URZ ;  /* 0x0000002008087890 */ /* 0x000fe2000fffe03f */
[----:B------:R-:W-:-:S03]  /*8cc0*/  PLOP3.LUT P1, PT, PT, PT, UP0, 0x80, 0x0 ;  /* 0x000000000000781c */ /* 0x000fc60003f2f008 */
[----:B------:R-:W-:-:S09]  /*8cd0*/  UPRMT UR8, URZ, 0x654, UR8 ;  /* 0x000006543f087896 */ /* 0x000fd20008000008 */
[----:B------:R-:W-:Y:S01]  /*8ce0*/  SYNCS.ARRIVE.TRANS64.RED.A1T0 RZ, [UR8], RZ ;  /* 0x000000ffffff79a7 */ /* 0x000fe20008100408 */
[----:B------:R-:W-:Y:S05]  /*8cf0*/  @P1 BRA `(.L_x_24) ;  /* 0x0000000000041947 */ /* 0x000fea0003800000 */
[----:B------:R-:W-:Y:S01]  /*8d00*/  BPT.TRAP 0x1 ;  /* 0x000000040000795c */ /* 0x000fe20000300000 */
.L_x_24:
[----:B------:R-:W-:Y:S01]  /*8d10*/  UIADD3 UR6, UR6, 0x1, URZ ;  /* 0x0000000106067890 */ /* 0x000fe2000fffe03f */
[C---:B-----5:R-:W-:Y:S01]  /*8d20*/  ISETP.GT.AND P1, PT, R3.reuse, 0x1, PT ;  /* 0x000000010300780c */ /* 0x060fe20003f24270 */
[----:B------:R-:W-:Y:S01]  /*8d30*/  UIADD3 UR7, UR7, 0x1, URZ ;  /* 0x0000000107077890 */ /* 0x000fe2000fffe03f */
[----:B------:R-:W-:Y:S01]  /*8d40*/  VIADD R3, R3, 0xffffffff ;  /* 0xffffffff03037836 */ /* 0x000fe20000000000 */
[----:B------:R-:W-:Y:S02]  /*8d50*/  UISETP.NE.AND UP0, UPT, UR6, 0x4, UPT ;  /* 0x000000040600788c */ /* 0x000fe4000bf05270 */
[----:B------:R-:W-:Y:S02]  /*8d60*/  UISETP.NE.AND UP1, UPT, UR7, 0x4, UPT ;  /* 0x000000040700788c */ /* 0x000fe4000bf25270 */
[----:B------:R-:W-:Y:S02]  /*8d70*/  USEL UR8, URZ, 0x1, UP0 ;  /* 0x000000013f087887 */ /* 0x000fe40008000000 */
[----:B------:R-:W-:-:S02]  /*8d80*/  USEL UR6, UR6, URZ, UP0 ;  /* 0x0000003f06067287 */ /* 0x000fc40008000000 */
[----:B------:R-:W-:Y:S02]  /*8d90*/  USEL UR7, UR7, URZ, UP1 ;  /* 0x0000003f07077287 */ /* 0x000fe40008800000 */
[----:B------:R-:W-:Y:S01]  /*8da0*/  LOP3.LUT R0, R0, UR8, RZ, 0x3c, !PT ;  /* 0x0000000800007c12 */ /* 0x000fe2000f8e3cff */
[----:B------:R-:W-:Y:S09]  /*8db0*/  @P1 BRA `(.L_x_25) ;  /* 0xffffffb800fc1947 */ /* 0x000ff2000383ffff */
.L_x_18:
[----:B------:R-:W0:Y:S02]  /*8dc0*/  LDC R0, c[0x0][0x28c] ;  /* 0x0000a300ff007b82 */ /* 0x000e240000000800 */
[----:B0-----:R-:W-:-:S13]  /*8dd0*/  ISETP.GE.AND P1, PT, R0, 0x1, PT ;  /* 0x000000010000780c */ /* 0x001fda0003f26270 */
[----:B------:R-:W-:Y:S05]  /*8de0*/  @!P1 BRA `(.L_x_26) ;  /* 0x0000000000449947 */ /* 0x000fea0003800000 */
[----:B------:R-:W-:Y:S05]  /*8df0*/  @!P0 BRA `(.L_x_27) ;  /* 0x0000000000048947 */ /* 0x000fea0003800000 */
[----:B------:R-:W-:Y:S01]  /*8e00*/  BPT.TRAP 0x1 ;  /* 0x000000040000795c */ /* 0x000fe20000300000 */
.L_x_27:
[----:B------:R-:W0:Y:S01]  /*8e10*/  S2UR UR6, SR_CgaCtaId ;  /* 0x00000000000679c3 */ /* 0x000e220000008800 */
[----:B------:R-:W-:Y:S01]  /*8e20*/  UISETP.LT.AND UP0, UPT, UR41, 0x1, UPT ;  /* 0x000000012900788c */ /* 0x000fe2000bf01270 */
[----:B------:R-:W-:-:S03]  /*8e30*/  UMOV UR5, 0x400 ;  /* 0x0000040000057882 */ /* 0x000fc60000000000 */
[----:B------:R-:W-:Y:S02]  /*8e40*/  USEL UR4, UR41, 0x1, UP0 ;  /* 0x0000000129047887 */ /* 0x000fe40008000000 */
[----:B------:R-:W-:Y:S02]  /*8e50*/  UISETP.GT.U32.AND UP0, UPT, UR40, 0x1, UPT ;  /* 0x000000012800788c */ /* 0x000fe4000bf04070 */
[----:B------:R-:W-:-:S04]  /*8e60*/  UIADD3 UR4, UR39, UR41, -UR4 ;  /* 0x0000002927047290 */ /* 0x000fc8000fffe804 */
[----:B------:R-:W-:Y:S01]  /*8e70*/  USHF.L.U32 UR4, UR4, 0x3, URZ ;  /* 0x0000000304047899 */ /* 0x000fe2000800063f */
[----:B------:R-:W-:-:S03]  /*8e80*/  PLOP3.LUT P0, PT, PT, PT, UP0, 0x80, 0x0 ;  /* 0x000000000000781c */ /* 0x000fc60003f0f008 */
[----:B------:R-:W-:Y:S02]  /*8e90*/  ULOP3.LUT UR4, UR4, 0x18, URZ, 0xc0, !UPT ;  /* 0x0000001804047892 */ /* 0x000fe4000f8ec03f */
[----:B0-----:R-:W-:-:S04]  /*8ea0*/  ULEA UR5, UR6, UR5, 0x18 ;  /* 0x0000000506057291 */ /* 0x001fc8000f8ec03f */
[----:B------:R-:W-:-:S04]  /*8eb0*/  UIADD3 UR4, UR5, 0x20, UR4 ;  /* 0x0000002005047890 */ /* 0x000fc8000fffe004 */
[----:B------:R-:W-:-:S09]  /*8ec0*/  UPRMT UR4, URZ, 0x654, UR4 ;  /* 0x000006543f047896 */ /* 0x000fd20008000004 */
[----:B------:R-:W-:Y:S01]  /*8ed0*/  SYNCS.ARRIVE.TRANS64.RED.A1T0 RZ, [UR4], RZ ;  /* 0x000000ffffff79a7 */ /* 0x000fe20008100404 */
[----:B------:R-:W-:Y:S05]  /*8ee0*/  @P0 BRA `(.L_x_26) ;  /* 0x0000000000040947 */ /* 0x000fea0003800000 */
[----:B------:R-:W-:Y:S01]  /*8ef0*/  BPT.TRAP 0x1 ;  /* 0x000000040000795c */ /* 0x000fe20000300000 */
.L_x_26:
[----:B------:R-:W0:Y:S01]  /*8f00*/  S2R R7, SR_TID.X ;  /* 0x0000000000077919 */ /* 0x000e220000002100 */
[----:B-----5:R-:W1:Y:S01]  /*8f10*/  LDC R3, c[0x0][0x288] ;  /* 0x0000a200ff037b82 */ /* 0x020e620000000800 */
[----:B------:R-:W-:Y:S01]  /*8f20*/  SHF.L.U32 R0, R19, 0x8, RZ ;  /* 0x0000000813007819 */ /* 0x000fe200000006ff */
[----:B------:R-:W-:Y:S01]  /*8f30*/  UIADD3 UR39, UR41, UR39, URZ ;  /* 0x0000002729277290 */ /* 0x000fe2000fffe03f */
[----:B------:R-:W-:Y:S01]  /*8f40*/  LOP3.LUT R5, R163, 0x1, RZ, 0xc0, !PT ;  /* 0x00000001a3057812 */ /* 0x000fe200078ec0ff */
[----:B------:R-:W-:Y:S01]  /*8f50*/  ULDC UR4, c[0x0][0x284] ;  /* 0x0000a10000047ab9 */ /* 0x000fe20000000800 */
[----:B------:R-:W-:Y:S01]  /*8f60*/  USHF.R.S32.HI UR10, URZ, 0x1f, UR42 ;  /* 0x0000001f3f0a7899 */ /* 0x000fe2000801142a */
[----:B------:R-:W-:Y:S01]  /*8f70*/  IMAD.MOV.U32 R162, RZ, RZ, -0x1 ;  /* 0xffffffffffa27424 */ /* 0x000fe200078e00ff */
[----:B------:R-:W-:Y:S01]  /*8f80*/  UISETP.GT.U32.AND UP0, UPT, UR39, 0x3, UPT ;  /* 0x000000032700788c */ /* 0x000fe2000bf04070 */
[----:B------:R-:W-:Y:S01]  /*8f90*/  IMAD.SHL.U32 R18, R5, 0x40, RZ ;  /* 0x0000004005127824 */ /* 0x000fe200078e00ff */
[----:B------:R-:W-:-:S02]  /*8fa0*/  ULDC.64 UR8, c[0x0][0x5d0] ;  /* 0x0001740000087ab9 */ /* 0x000fc40000000a00 */
[----:B------:R-:W-:Y:S02]  /*8fb0*/  UISETP.LT.U32.AND UP0, UPT, UR41, 0x4, UP0 ;  /* 0x000000042900788c */ /* 0x000fe40008701070 */
[----:B------:R-:W-:Y:S02]  /*8fc0*/  UIMAD UR5, UR10, UR8, URZ ;  /* 0x000000080a0572a4 */ /* 0x000fe4000f8e023f */
[----:B------:R-:W-:Y:S02]  /*8fd0*/  USEL UR6, URZ, 0x1, !UP0 ;  /* 0x000000013f067887 */ /* 0x000fe4000c000000 */
[----:B------:R-:W-:Y:S01]  /*8fe0*/  UIMAD UR5, UR42, UR9, UR5 ;  /* 0x000000092a0572a4 */ /* 0x000fe2000f8e0205 */
[----:B-1----:R-:W-:Y:S02]  /*8ff0*/  ISETP.GE.AND P0, PT, R0, R3, PT ;  /* 0x000000030000720c */ /* 0x002fe40003f06270 */
[C---:B0-----:R-:W-:Y:S01]  /*9000*/  LOP3.LUT R4, R7.reuse, 0x3, RZ, 0xc0, !PT ;  /* 0x0000000307047812 */ /* 0x041fe200078ec0ff */
[C---:B------:R-:W-:Y:S01]  /*9010*/  IMAD.SHL.U32 R20, R7.reuse, 0x2, RZ ;  /* 0x0000000207147824 */ /* 0x040fe200078e00ff */
[----:B------:R-:W-:-:S03]  /*9020*/  LOP3.LUT R6, R7, 0x60, RZ, 0xc0, !PT ;  /* 0x0000006007067812 */ /* 0x000fc600078ec0ff */
[----:B------:R-:W-:Y:S01]  /*9030*/  IMAD R4, R4, -0x2, R3 ;  /* 0xfffffffe04047824 */ /* 0x000fe200078e0203 */
[----:B------:R-:W-:Y:S02]  /*9040*/  SHF.R.U32.HI R3, RZ, 0x2, R7 ;  /* 0x00000002ff037819 */ /* 0x000fe40000011607 */
[----:B------:R-:W-:Y:S02]  /*9050*/  SHF.R.U32.HI R6, RZ, 0x1, R6 ;  /* 0x00000001ff067819 */ /* 0x000fe40000011606 */
[----:B------:R-:W-:Y:S02]  /*9060*/  LOP3.LUT R3, R3, 0x7, RZ, 0xc0, !PT ;  /* 0x0000000703037812 */ /* 0x000fe400078ec0ff */
[----:B------:R-:W-:Y:S01]  /*9070*/  IADD3 R0, -R0, R4, RZ ;  /* 0x0000000400007210 */ /* 0x000fe20007ffe1ff */
[----:B------:R-:W-:Y:S01]  /*9080*/  IMAD R4, R22, 0xc0, RZ ;  /* 0x000000c016047824 */ /* 0x000fe200078e02ff */
[--C-:B------:R-:W-:Y:S02]  /*9090*/  LOP3.LUT R18, R18, 0x40, R3.reuse, 0xe2, !PT ;  /* 0x0000004012127812 */ /* 0x100fe400078ee203 */
[----:B------:R-:W-:-:S02]  /*90a0*/  IADD3 R3, RZ, -R6, -R3 ;  /* 0x80000006ff037210 */ /* 0x000fc40007ffe803 */
[----:B------:R-:W-:Y:S02]  /*90b0*/  ISETP.GE.OR P0, PT, R4, UR4, P0 ;  /* 0x0000000404007c0c */ /* 0x000fe40008706670 */
[----:B------:R-:W-:Y:S01]  /*90c0*/  LOP3.LUT R20, R20, 0x6, RZ, 0xc0, !PT ;  /* 0x0000000614147812 */ /* 0x000fe200078ec0ff */
[----:B------:R-:W-:Y:S01]  /*90d0*/  IMAD R3, R5, -0x40, R3 ;  /* 0xffffffc005037824 */ /* 0x000fe200078e0203 */
[----:B------:R-:W-:Y:S01]  /*90e0*/  LOP3.LUT R18, R18, R6, RZ, 0xfc, !PT ;  /* 0x0000000612127212 */ /* 0x000fe200078efcff */
[----:B------:R-:W-:Y:S01]  /*90f0*/  IMAD.U32 R6, RZ, RZ, UR8 ;  /* 0x00000008ff067e24 */ /* 0x000fe2000f8e00ff */
[----:B------:R-:W-:Y:S01]  /*9100*/  PRMT R20, R20, 0x6540, R19 ;  /* 0x0000654014147816 */ /* 0x000fe20000000013 */
[----:B------:R-:W-:Y:S01]  /*9110*/  IMAD.MOV.U32 R19, RZ, RZ, RZ ;  /* 0x000000ffff137224 */ /* 0x000fe200078e00ff */
[----:B------:R-:W-:Y:S01]  /*9120*/  IADD3 R3, -R4, UR4, R3 ;  /* 0x0000000404037c10 */ /* 0x000fe2000fffe103 */
[----:B------:R-:W-:Y:S01]  /*9130*/  USHF.R.U32.HI UR4, URZ, 0x2, UR39 ;  /* 0x000000023f047899 */ /* 0x000fe20008011627 */
[----:B------:R-:W-:Y:S01]  /*9140*/  SHF.R.S32.HI R21, RZ, 0x1f, R20 ;  /* 0x0000001fff157819 */ /* 0x000fe20000011414 */
[----:B------:R-:W-:Y:S01]  /*9150*/  ULOP3.LUT UR39, UR39, 0x3, URZ, 0xc0, !UPT ;  /* 0x0000000327277892 */ /* 0x000fe2000f8ec03f */
[----:B------:R-:W-:Y:S01]  /*9160*/  IMAD.WIDE R18, R22, 0xc0, R18 ;  /* 0x000000c016127825 */ /* 0x000fe200078e0212 */
[----:B------:R-:W-:-:S03]  /*9170*/  ULOP3.LUT UR4, UR4, 0x1, URZ, 0xc0, !UPT ;  /* 0x0000000104047892 */ /* 0x000fc6000f8ec03f */
[----:B------:R-:W-:Y:S01]  /*9180*/  IMAD.WIDE.U32 R6, R6, UR42, R20 ;  /* 0x0000002a06067c25 */ /* 0x000fe2000f8e0014 */
[----:B------:R-:W-:-:S04]  /*9190*/  UISETP.NE.U32.AND UP1, UPT, UR4, 0x1, UPT ;  /* 0x000000010400788c */ /* 0x000fc8000bf25070 */
[----:B------:R-:W-:Y:S01]  /*91a0*/  UISETP.GT.U32.AND UP0, UPT, UR41, 0x3, !UP1 ;  /* 0x000000032900788c */ /* 0x000fe2000cf04070 */
[----:B------:R-:W-:-:S03]  /*91b0*/  IADD3 R7, R7, UR5, RZ ;  /* 0x0000000507077c10 */ /* 0x000fc6000fffe0ff */
[----:B------:R-:W-:-:S04]  /*91c0*/  USEL UR4, URZ, 0x1, !UP0 ;  /* 0x000000013f047887 */ /* 0x000fc8000c000000 */
[----:B------:R-:W-:Y:S01]  /*91d0*/  ULOP3.LUT UR38, UR4, UR38, UR6, 0x96, !UPT ;  /* 0x0000002604267292 */ /* 0x000fe2000f8e9606 */
[----:B------:R-:W-:Y:S11]  /*91e0*/  @P0 BRA `(.L_x_28) ;  /* 0x0000010c00d40947 */ /* 0x000ff60003800000 */
[----:B------:R-:W-:Y:S01]  /*91f0*/  FSETP.NEU.AND P0, PT, R16, RZ, PT ;  /* 0x000000ff1000720b */ /* 0x000fe20003f0d000 */
[----:B------:R-:W-:Y:S01]  /*9200*/  ULDC.64 UR4, c[0x0][0x5c8] ;  /* 0x0001720000047ab9 */ /* 0x000fe20000000a00 */
[----:B------:R-:W-:Y:S01]  /*9210*/  ISETP.GT.AND P3, PT, R3, RZ, PT ;  /* 0x000000ff0300720c */ /* 0x000fe20003f64270 */
[----:B------:R-:W-:Y:S01]  /*9220*/  IMAD R10, R19, UR4, RZ ;  /* 0x00000004130a7c24 */ /* 0x000fe2000f8e02ff */
[----:B------:R-:W-:Y:S01]  /*9230*/  BSSY B0, `(.L_x_28) ;  /* 0x00010f0000007945 */ /* 0x000fe20003800000 */
[----:B------:R-:W-:Y:S01]  /*9240*/  IMAD.WIDE.U32 R6, R18, UR4, R6 ;  /* 0x0000000412067c25 */ /* 0x000fe2000f8e0006 */
[----:B------:R-:W-:-:S03]  /*9250*/  ISETP.GT.AND P1, PT, R0, RZ, P3 ;  /* 0x000000ff0000720c */ /* 0x000fc60001f24270 */
[----:B------:R-:W-:-:S04]  /*9260*/  IMAD R10, R18, UR5, R10 ;  /* 0x00000005120a7c24 */ /* 0x000fc8000f8e020a */
[----:B------:R-:W-:Y:S01]  /*9270*/  IMAD.IADD R10, R7, 0x1, R10 ;  /* 0x00000001070a7824 */ /* 0x000fe200078e020a */
[----:B------:R-:W-:Y:S06]  /*9280*/  @!P0 BRA `(.L_x_29) ;  /* 0x000000b800088947 */ /* 0x000fec0003800000 */
[----:B------:R-:W0:Y:S01]  /*9290*/  LDC.64 R152, c[0x0][0x5b8] ;  /* 0x00016e00ff987b82 */ /* 0x000e220000000a00 */
[----:B------:R-:W2:Y:S01]  /*92a0*/  LDL.LU R11, [R1] ;  /* 0x00000000010b7983 */ /* 0x000ea20000300800 */
[----:B------:R-:W-:-:S06]  /*92b0*/  ULDC.64 UR6, c[0x0][0x5c0] ;  /* 0x0001700000067ab9 */ /* 0x000fcc0000000a00 */
[----:B------:R-:W1:Y:S08]  /*92c0*/  LDC.64 R14, c[0x0][0x5b0] ;  /* 0x00016c00ff0e7b82 */ /* 0x000e700000000a00 */
[----:B------:R-:W3:Y:S01]  /*92d0*/  LDC.64 R12, c[0x0][0x5a8] ;  /* 0x00016a00ff0c7b82 */ /* 0x000ee20000000a00 */
[C---:B0-----:R-:W-:Y:S02]  /*92e0*/  IMAD R159, R152.reuse, UR10, RZ ;  /* 0x0000000a989f7c24 */ /* 0x041fe4000f8e02ff */
[----:B------:R-:W-:-:S04]  /*92f0*/  IMAD.WIDE.U32 R154, R152, UR42, R20 ;  /* 0x0000002a989a7c25 */ /* 0x000fc8000f8e0014 */
[----:B------:R-:W-:Y:S02]  /*9300*/  IMAD R159, R153, UR42, R159 ;  /* 0x0000002a999f7c24 */ /* 0x000fe4000f8e029f */
[-C--:B-1----:R-:W-:Y:S02]  /*9310*/  IMAD R158, R19, R14.reuse, RZ ;  /* 0x0000000e139e7224 */ /* 0x082fe400078e02ff */
[----:B------:R-:W-:Y:S01]  /*9320*/  IMAD.MOV.U32 R22, RZ, RZ, R154 ;  /* 0x000000ffff167224 */ /* 0x000fe200078e009a */
[----:B------:R-:W-:Y:S01]  /*9330*/  IADD3 R23, R155, R159, RZ ;  /* 0x0000009f9b177210 */ /* 0x000fe20007ffe0ff */
[C---:B------:R-:W-:Y:S02]  /*9340*/  IMAD R158, R18.reuse, R15, R158 ;  /* 0x0000000f129e7224 */ /* 0x040fe400078e029e */
[----:B------:R-:W-:-:S04]  /*9350*/  IMAD.WIDE.U32 R4, R18, R14, R22 ;  /* 0x0000000e12047225 */ /* 0x000fc800078e0016 */
[----:B------:R-:W-:Y:S01]  /*9360*/  IMAD.IADD R5, R5, 0x1, R158 ;  /* 0x0000000105057824 */ /* 0x000fe200078e029e */
[----:B---3--:R-:W-:-:S04]  /*9370*/  LEA R8, P0, R4, R12, 0x1 ;  /* 0x0000000c04087211 */ /* 0x008fc800078008ff */
[----:B------:R-:W-:-:S05]  /*9380*/  LEA.HI.X R9, R4, R13, R5, 0x1, P0 ;  /* 0x0000000d04097211 */ /* 0x000fca00000f0c05 */
[----:B------:R-:W3:Y:S01]  /*9390*/  @P1 LDG.E.LTC128B.U16 R153, desc[UR36][R8.64] ;  /* 0x0000002408991981 */ /* 0x000ee2000c1e1520 */
[----:B------:R-:W-:Y:S01]  /*93a0*/  BSSY B1, `(.L_x_30) ;  /* 0x0000011000017945 */ /* 0x000fe20003800000 */
[----:B---3--:R-:W-:-:S05]  /*93b0*/  HADD2.F32 R4, -RZ, R153.H0_H0 ;  /* 0x20000099ff047230 */ /* 0x008fca0000004100 */
[----:B------:R-:W-:-:S04]  /*93c0*/  FMUL R4, R4, R16 ;  /* 0x0000001004047220 */ /* 0x000fc80000400000 */
[----:B--2---:R-:W-:Y:S01]  /*93d0*/  FFMA R7, R11, R2, R4 ;  /* 0x000000020b077223 */ /* 0x004fe20000000004 */
[----:B------:R-:W-:-:S04]  /*93e0*/  LEA R4, P0, R6, UR6, 0x1 ;  /* 0x0000000606047c11 */ /* 0x000fc8000f8008ff */
[----:B------:R-:W-:Y:S02]  /*93f0*/  LEA.HI.X R5, R6, UR7, R10, 0x1, P0 ;  /* 0x0000000706057c11 */ /* 0x000fe400080f0c0a */
[----:B------:R-:W-:-:S05]  /*9400*/  F2FP.F16.F32.PACK_AB R6, RZ, R7 ;  /* 0x00000007ff06723e */ /* 0x000fca00000000ff */
[----:B------:R0:W-:Y:S02]  /*9410*/  @P1 STG.E.U16 desc[UR36][R4.64], R6 ;  /* 0x0000000604001986 */ /* 0x0001e4000c101524 */
[----:B0-----:R-:W-:-:S05]  /*9420*/  IMAD.WIDE.U32 R6, R18, R14, R20 ;  /* 0x0000000e12067225 */ /* 0x001fca00078e0014 */
[----:B------:R-:W-:-:S03]  /*9430*/  IADD3 R7, R158, R7, RZ ;  /* 0x000000079e077210 */ /* 0x000fc60007ffe0ff */
[----:B------:R-:W-:-:S04]  /*9440*/  IMAD.WIDE.U32 R6, R152, UR42, R6 ;  /* 0x0000002a98067c25 */ /* 0x000fc8000f8e0006 */
[----:B------:R-:W-:Y:S01]  /*9450*/  IMAD.IADD R7, R159, 0x1, R7 ;  /* 0x000000019f077824 */ /* 0x000fe200078e0207 */
[----:B------:R-:W-:-:S04]  /*9460*/  LEA R10, P0, R6, R12, 0x1 ;  /* 0x0000000c060a7211 */ /* 0x000fc800078008ff */
[----:B------:R-:W-:Y:S02]  /*9470*/  LEA.HI.X R11, R6, R13, R7, 0x1, P0 ;  /* 0x0000000d060b7211 */ /* 0x000fe400000f0c07 */
[----:B------:R-:W-:-:S13]  /*9480*/  ISETP.GT.AND P0, PT, R0, 0x1, P3 ;  /* 0x000000010000780c */ /* 0x000fda0001f04270 */
[----:B------:R-:W-:Y:S05]  /*9490*/  @!P0 BRA `(.L_x_31) ;  /* 0x0000000000048947 */ /* 0x000fea0003800000 */
[----:B------:R0:W5:Y:S02]  /*94a0*/  LDG.E.LTC128B.U16 R153, desc[UR36][R10.64+0x2] ;  /* 0x000002240a997981 */ /* 0x000164000c1e1520 */
.L_x_31:
[----:B------:R-:W-:Y:S05]  /*94b0*/  BSYNC B1 ;  /* 0x0000000000017941 */ /* 0x000fea0003800000 */
.L_x_30:
[----:B------:R-:W2:Y:S01]  /*94c0*/  LDL.LU R7, [R1+0x4] ;  /* 0x0000040001077983 */ /* 0x000ea20000300800 */
[----:B-----5:R-:W-:Y:S01]  /*94d0*/  HADD2.F32 R6, -RZ, R153.H0_H0 ;  /* 0x20000099ff067230 */ /* 0x020fe20000004100 */
[C---:B------:R-:W-:Y:S01]  /*94e0*/  SHF.L.U64.HI R157, R14.reuse, 0x3, R15 ;  /* 0x000000030e9d7819 */ /* 0x040fe2000001020f */
[----:B------:R-:W-:Y:S01]  /*94f0*/  IMAD.SHL.U32 R156, R14, 0x8, RZ ;  /* 0x000000080e9c7824 */ /* 0x000fe200078e00ff */
[----:B------:R-:W3:Y:S02]  /*9500*/  LDL.LU R160, [R1+0x8] ;  /* 0x0000080001a07983 */ /* 0x000ee40000300800 */
[----:B------:R-:W-:-:S04]  /*9510*/  FMUL R6, R6, R16 ;  /* 0x0000001006067220 */ /* 0x000fc80000400000 */
[----:B--2---:R-:W-:-:S05]  /*9520*/  FFMA R6, R7, R2, R6 ;  /* 0x0000000207067223 */ /* 0x004fca0000000006 */
[----:B------:R-:W-:-:S05]  /*9530*/  F2FP.F16.F32.PACK_AB R6, RZ, R6 ;  /* 0x00000006ff06723e */ /* 0x000fca00000000ff */
[----:B------:R1:W-:Y:S01]  /*9540*/  @P0 STG.E.U16 desc[UR36][R4.64+0x2], R6 ;  /* 0x0000020604000986 */ /* 0x0003e2000c101524 */
[----:B------:R-:W-:-:S04]  /*9550*/  ISETP.GT.AND P0, PT, R3, 0x8, PT ;  /* 0x000000080300780c */ /* 0x000fc80003f04270 */
[----:B------:R-:W-:Y:S01]  /*9560*/  ISETP.GT.AND P1, PT, R0, RZ, P0 ;  /* 0x000000ff0000720c */ /* 0x000fe20000724270 */
[----:B-1----:R-:W-:-:S05]  /*9570*/  IMAD.WIDE.U32 R6, R18, R14, R156 ;  /* 0x0000000e12067225 */ /* 0x002fca00078e009c */
[----:B------:R-:W-:Y:S02]  /*9580*/  IADD3 R158, R158, R7, RZ ;  /* 0x000000079e9e7210 */ /* 0x000fe40007ffe0ff */
[----:B------:R-:W-:-:S05]  /*9590*/  IADD3 R7, P2, R154, R6, RZ ;  /* 0x000000069a077210 */ /* 0x000fca0007f5e0ff */
[----:B------:R-:W-:Y:S01]  /*95a0*/  IMAD.X R9, R158, 0x1, R23, P2 ;  /* 0x000000019e097824 */ /* 0x000fe200010e0617 */
[----:B------:R-:W-:-:S04]  /*95b0*/  LEA R8, P2, R7, R12, 0x1 ;  /* 0x0000000c07087211 */ /* 0x000fc800078408ff */
[----:B------:R-:W-:-:S05]  /*95c0*/  LEA.HI.X R9, R7, R13, R9, 0x1, P2 ;  /* 0x0000000d07097211 */ /* 0x000fca00010f0c09 */
[----:B------:R1:W2:Y:S01]  /*95d0*/  @P1 LDG.E.LTC128B.U16 R153, desc[UR36][R8.64] ;  /* 0x0000002408991981 */ /* 0x0002a2000c1e1520 */
[----:B------:R-:W-:Y:S01]  /*95e0*/  IADD3 R6, P2, R20, R6, RZ ;  /* 0x0000000614067210 */ /* 0x000fe20007f5e0ff */
[----:B------:R-:W-:Y:S01]  /*95f0*/  BSSY B1, `(.L_x_32) ;  /* 0x0000016000017945 */ /* 0x000fe20003800000 */
[----:B------:R-:W-:-:S03]  /*9600*/  ISETP.GT.AND P4, PT, R0, 0x1, P0 ;  /* 0x000000010000780c */ /* 0x000fc60000784270 */
[----:B------:R-:W-:Y:S01]  /*9610*/  IMAD.X R7, R21, 0x1, R158, P2 ;  /* 0x0000000115077824 */ /* 0x000fe200010e069e */
[----:B------:R-:W-:Y:S01]  /*9620*/  MOV R158, UR5 ;  /* 0x00000005009e7c02 */ /* 0x000fe20008000f00 */
[----:B------:R-:W-:-:S05]  /*9630*/  IMAD.WIDE.U32 R6, R152, UR42, R6 ;  /* 0x0000002a98067c25 */ /* 0x000fca000f8e0006 */
[----:B------:R-:W-:Y:S02]  /*9640*/  IADD3 R7, R159, R7, RZ ;  /* 0x000000079f077210 */ /* 0x000fe40007ffe0ff */
[----:B-1----:R-:W-:-:S04]  /*9650*/  LEA R8, P2, R6, R12, 0x1 ;  /* 0x0000000c06087211 */ /* 0x002fc800078408ff */
[----:B------:R-:W-:Y:S01]  /*9660*/  LEA.HI.X R9, R6, R13, R7, 0x1, P2 ;  /* 0x0000000d06097211 */ /* 0x000fe200010f0c07 */
[----:B--2---:R-:W-:-:S05]  /*9670*/  HADD2.F32 R6, -RZ, R153.H0_H0 ;  /* 0x20000099ff067230 */ /* 0x004fca0000004100 */
[----:B------:R-:W-:-:S04]  /*9680*/  FMUL R6, R6, R16 ;  /* 0x0000001006067220 */ /* 0x000fc80000400000 */
[----:B---3--:R-:W-:Y:S01]  /*9690*/  FFMA R7, R160, R2, R6 ;  /* 0x00000002a0077223 */ /* 0x008fe20000000006 */
[----:B------:R-:W-:Y:S02]  /*96a0*/  IMAD.U32 R160, RZ, RZ, UR4 ;  /* 0x00000004ffa07e24 */ /* 0x000fe4000f8e00ff */
[----:B------:R-:W-:Y:S02]  /*96b0*/  IMAD.U32 R6, RZ, RZ, UR4 ;  /* 0x00000004ff067e24 */ /* 0x000fe4000f8e00ff */
[----:B------:R-:W-:Y:S01]  /*96c0*/  IMAD.SHL.U32 R160, R160, 0x10, RZ ;  /* 0x00000010a0a07824 */ /* 0x000fe200078e00ff */
[----:B------:R-:W-:Y:S02]  /*96d0*/  F2FP.F16.F32.PACK_AB R7, RZ, R7 ;  /* 0x00000007ff07723e */ /* 0x000fe400000000ff */
[----:B------:R-:W-:Y:S02]  /*96e0*/  SHF.L.U64.HI R158, R6, 0x4, R158 ;  /* 0x00000004069e7819 */ /* 0x000fe4000001029e */
[----:B------:R-:W-:-:S02]  /*96f0*/  IADD3 R6, P2, R160, R4, RZ ;  /* 0x00000004a0067210 */ /* 0x000fc40007f5e0ff */
[----:B------:R-:W-:-:S03]  /*9700*/  PRMT R161, R7, 0x7610, R161 ;  /* 0x0000761007a17816 */ /* 0x000fc600000000a1 */
[----:B------:R-:W-:-:S05]  /*9710*/  IMAD.X R7, R158, 0x1, R5, P2 ;  /* 0x000000019e077824 */ /* 0x000fca00010e0605 */
[----:B------:R1:W-:Y:S01]  /*9720*/  @P1 STG.E.U16 desc[UR36][R6.64], R161 ;  /* 0x000000a106001986 */ /* 0x0003e2000c101524 */
[----:B------:R-:W-:Y:S05]  /*9730*/  @!P4 BRA `(.L_x_33) ;  /* 0x000000000004c947 */ /* 0x000fea0003800000 */
[----:B------:R2:W5:Y:S02]  /*9740*/  LDG.E.LTC128B.U16 R153, desc[UR36][R8.64+0x2] ;  /* 0x0000022408997981 */ /* 0x000564000c1e1520 */
.L_x_33:
[----:B------:R-:W-:Y:S05]  /*9750*/  BSYNC B1 ;  /* 0x0000000000017941 */ /* 0x000fea0003800000 */
.L_x_32:
[----:B------:R-:W3:Y:S01]  /*9760*/  LDL.LU R164, [R1+0xc] ;  /* 0x00000c0001a47983 */ /* 0x000ee20000300800 */
[----:B-1---5:R-:W-:Y:S01]  /*9770*/  HADD2.F32 R161, -RZ, R153.H0_H0 ;  /* 0x20000099ffa17230 */ /* 0x022fe20000004100 */
[----:B------:R-:W-:Y:S01]  /*9780*/  ISETP.GT.AND P1, PT, R0, 0x8, P3 ;  /* 0x000000080000780c */ /* 0x000fe20001f24270 */
[----:B------:R-:W-:Y:S03]  /*9790*/  BSSY B1, `(.L_x_34) ;  /* 0x0000007000017945 */ /* 0x000fe60003800000 */
[----:B------:R-:W-:-:S04]  /*97a0*/  FMUL R161, R161, R16 ;  /* 0x00000010a1a17220 */ /* 0x000fc80000400000 */
[----:B---3--:R-:W-:-:S05]  /*97b0*/  FFMA R161, R164, R2, R161 ;  /* 0x00000002a4a17223 */ /* 0x008fca00000000a1 */
[----:B------:R-:W-:-:S05]  /*97c0*/  F2FP.F16.F32.PACK_AB R161, RZ, R161 ;  /* 0x000000a1ffa1723e */ /* 0x000fca00000000ff */
[----:B------:R1:W-:Y:S01]  /*97d0*/  @P4 STG.E.U16 desc[UR36][R6.64+0x2], R161 ;  /* 0x000002a106004986 */ /* 0x0003e2000c101524 */
[----:B------:R-:W-:Y:S05]  /*97e0*/  @!P1 BRA `(.L_x_35) ;  /* 0x0000000000049947 */ /* 0x000fea0003800000 */
[----:B------:R3:W5:Y:S02]  /*97f0*/  LDG.E.LTC128B.U16 R153, desc[UR36][R10.64+0x10] ;  /* 0x000010240a997981 */ /* 0x000764000c1e1520 */
.L_x_35:
[----:B------:R-:W-:Y:S05]  /*9800*/  BSYNC B1 ;  /* 0x0000000000017941 */ /* 0x000fea0003800000 */
.L_x_34:
[----:B------:R-:W4:Y:S01]  /*9810*/  LDL.LU R164, [R1+0x10] ;  /* 0x0000100001a47983 */ /* 0x000f220000300800 */
[----:B-1---5:R-:W-:Y:S01]  /*9820*/  HADD2.F32 R161, -RZ, R153.H0_H0 ;  /* 0x20000099ffa17230 */ /* 0x022fe20000004100 */
[----:B------:R-:W-:Y:S01]  /*9830*/  ISETP.GT.AND P2, PT, R0, 0x9, P3 ;  /* 0x000000090000780c */ /* 0x000fe20001f44270 */
[----:B------:R-:W-:Y:S03]  /*9840*/  BSSY B1, `(.L_x_36) ;  /* 0x0000007000017945 */ /* 0x000fe60003800000 */
[----:B------:R-:W-:-:S04]  /*9850*/  FMUL R161, R161, R16 ;  /* 0x00000010a1a17220 */ /* 0x000fc80000400000 */
[----:B----4-:R-:W-:-:S05]  /*9860*/  FFMA R161, R164, R2, R161 ;  /* 0x00000002a4a17223 */ /* 0x010fca00000000a1 */
[----:B------:R-:W-:-:S05]  /*9870*/  F2FP.F16.F32.PACK_AB R161, RZ, R161 ;  /* 0x000000a1ffa1723e */ /* 0x000fca00000000ff */
[----:B------:R1:W-:Y:S01]  /*9880*/  @P1 STG.E.U16 desc[UR36][R4.64+0x10], R161 ;  /* 0x000010a104001986 */ /* 0x0003e2000c101524 */
[----:B------:R-:W-:Y:S05]  /*9890*/  @!P2 BRA `(.L_x_37) ;  /* 0x000000000004a947 */ /* 0x000fea0003800000 */
[----:B------:R4:W5:Y:S02]  /*98a0*/  LDG.E.LTC128B.U16 R153, desc[UR36][R10.64+0x12] ;  /* 0x000012240a997981 */ /* 0x000964000c1e1520 */
.L_x_37:
[----:B------:R-:W-:Y:S05]  /*98b0*/  BSYNC B1 ;  /* 0x0000000000017941 */ /* 0x000fea0003800000 */
.L_x_36:
[----:B------:R-:W2:Y:S01]  /*98c0*/  LDL.LU R164, [R1+0x14] ;  /* 0x0000140001a47983 */ /* 0x000ea20000300800 */
[----:B-1---5:R-:W-:Y:S01]  /*98d0*/  HADD2.F32 R161, -RZ, R153.H0_H0 ;  /* 0x20000099ffa17230 */ /* 0x022fe20000004100 */
[----:B------:R-:W-:Y:S01]  /*98e0*/  ISETP.GT.AND P1, PT, R0, 0x8, P0 ;  /* 0x000000080000780c */ /* 0x000fe20000724270 */
[----:B------:R-:W-:Y:S03]  /*98f0*/  BSSY B1, `(.L_x_38) ;  /* 0x0000007000017945 */ /* 0x000fe60003800000 */
[----:B------:R-:W-:-:S04]  /*9900*/  FMUL R161, R161, R16 ;  /* 0x00000010a1a17220 */ /* 0x000fc80000400000 */
[----:B--2---:R-:W-:-:S05]  /*9910*/  FFMA R161, R164, R2, R161 ;  /* 0x00000002a4a17223 */ /* 0x004fca00000000a1 */
[----:B------:R-:W-:-:S05]  /*9920*/  F2FP.F16.F32.PACK_AB R161, RZ, R161 ;  /* 0x000000a1ffa1723e */ /* 0x000fca00000000ff */
[----:B------:R1:W-:Y:S01]  /*9930*/  @P2 STG.E.U16 desc[UR36][R4.64+0x12], R161 ;  /* 0x000012a104002986 */ /* 0x0003e2000c101524 */
[----:B------:R-:W-:Y:S05]  /*9940*/  @!P1 BRA `(.L_x_39) ;  /* 0x0000000000049947 */ /* 0x000fea0003800000 */
[----:B------:R2:W5:Y:S02]  /*9950*/  LDG.E.LTC128B.U16 R153, desc[UR36][R8.64+0x10] ;  /* 0x0000102408997981 */ /* 0x000564000c1e1520 */
.L_x_39:
[----:B------:R-:W-:Y:S05]  /*9960*/  BSYNC B1 ;  /* 0x0000000000017941 */ /* 0x000fea0003800000 */
.L_x_38:
        /* <DEDUP_REMOVED lines=10> */
.L_x_41:
[----:B------:R-:W-:Y:S05]  /*9a10*/  BSYNC B1 ;  /* 0x0000000000017941 */ /* 0x000fea0003800000 */
.L_x_40:
        /* <DEDUP_REMOVED lines=10> */
.L_x_43:
[----:B------:R-:W-:Y:S05]  /*9ac0*/  BSYNC B1 ;  /* 0x0000000000017941 */ /* 0x000fea0003800000 */
.L_x_42:
        /* <DEDUP_REMOVED lines=10> */
.L_x_45:
[----:B------:R-:W-:Y:S05]  /*9b70*/  BSYNC B1 ;  /* 0x0000000000017941 */ /* 0x000fea0003800000 */
.L_x_44:
        /* <DEDUP_REMOVED lines=10> */
.L_x_47:
[----:B------:R-:W-:Y:S05]  /*9c20*/  BSYNC B1 ;  /* 0x0000000000017941 */ /* 0x000fea0003800000 */
.L_x_46:
        /* <DEDUP_REMOVED lines=10> */
.L_x_49:
[----:B------:R-:W-:Y:S05]  /*9cd0*/  BSYNC B1 ;  /* 0x0000000000017941 */ /* 0x000fea0003800000 */
.L_x_48:
        /* <DEDUP_REMOVED lines=10> */
.L_x_51:
[----:B------:R-:W-:Y:S05]  /*9d80*/  BSYNC B1 ;  /* 0x0000000000017941 */ /* 0x000fea0003800000 */
.L_x_50:
        /* <DEDUP_REMOVED lines=10> */
.L_x_53:
[----:B------:R-:W-:Y:S05]  /*9e30*/  BSYNC B1 ;  /* 0x0000000000017941 */ /* 0x000fea0003800000 */
.L_x_52:
        /* <DEDUP_REMOVED lines=10> */
.L_x_55:
[----:B------:R-:W-:Y:S05]  /*9ee0*/  BSYNC B1 ;  /* 0x0000000000017941 */ /* 0x000fea0003800000 */
.L_x_54:
        /* <DEDUP_REMOVED lines=10> */
.L_x_57:
[----:B------:R-:W-:Y:S05]  /*9f90*/  BSYNC B1 ;  /* 0x0000000000017941 */ /* 0x000fea0003800000 */
.L_x_56:
        /* <DEDUP_REMOVED lines=10> */
.L_x_59:
[----:B------:R-:W-:Y:S05]  /*a040*/  BSYNC B1 ;  /* 0x0000000000017941 */ /* 0x000fea0003800000 */
.L_x_58:
        /* <DEDUP_REMOVED lines=10> */
.L_x_61:
[----:B------:R-:W-:Y:S05]  /*a0f0*/  BSYNC B1 ;  /* 0x0000000000017941 */ /* 0x000fea0003800000 */
.L_x_60:
        /* <DEDUP_REMOVED lines=10> */
.L_x_63:
[----:B------:R-:W-:Y:S05]  /*a1a0*/  BSYNC B1 ;  /* 0x0000000000017941 */ /* 0x000fea0003800000 */
.L_x_62:
        /* <DEDUP_REMOVED lines=10> */
.L_x_65:
[----:B------:R-:W-:Y:S05]  /*a250*/  BSYNC B1 ;  /* 0x0000000000017941 */ /* 0x000fea0003800000 */
.L_x_64:
        /* <DEDUP_REMOVED lines=10> */
.L_x_67:
[----:B------:R-:W-:Y:S05]  /*a300*/  BSYNC B1 ;  /* 0x0000000000017941 */ /* 0x000fea0003800000 */
.L_x_66:
        /* <DEDUP_REMOVED lines=10> */
.L_x_69:
[----:B------:R-:W-:Y:S05]  /*a3b0*/  BSYNC B1 ;  /* 0x0000000000017941 */ /* 0x000fea0003800000 */
.L_x_68:
        /* <DEDUP_REMOVED lines=10> */
.L_x_71:
[----:B------:R-:W-:Y:S05]  /*a460*/  BSYNC B1 ;  /* 0x0000000000017941 */ /* 0x000fea0003800000 */
.L_x_70:
        /* <DEDUP_REMOVED lines=10> */
.L_x_73:
[----:B------:R-:W-:Y:S05]  /*a510*/  BSYNC B1 ;  /* 0x0000000000017941 */ /* 0x000fea0003800000 */
.L_x_72:
        /* <DEDUP_REMOVED lines=10> */
.L_x_75:
[----:B------:R-:W-:Y:S05]  /*a5c0*/  BSYNC B1 ;  /* 0x0000000000017941 */ /* 0x000fea0003800000 */
.L_x_74:
        /* <DEDUP_REMOVED lines=10> */
.L_x_77:
[----:B------:R-:W-:Y:S05]  /*a670*/  BSYNC B1 ;  /* 0x0000000000017941 */ /* 0x000fea0003800000 */
.L_x_76:
        /* <DEDUP_REMOVED lines=10> */
.L_x_79:
[----:B------:R-:W-:Y:S05]  /*a720*/  BSYNC B1 ;  /* 0x0000000000017941 */ /* 0x000fea0003800000 */
.L_x_78:
        /* <DEDUP_REMOVED lines=10> */
.L_x_81:
[----:B------:R-:W-:Y:S05]  /*a7d0*/  BSYNC B1 ;  /* 0x0000000000017941 */ /* 0x000fea0003800000 */
.L_x_80:
        /* <DEDUP_REMOVED lines=10> */
.L_x_83:
[----:B------:R-:W-:Y:S05]  /*a880*/  BSYNC B1 ;  /* 0x0000000000017941 */ /* 0x000fea0003800000 */
.L_x_82:
        /* <DEDUP_REMOVED lines=10> */
.L_x_85:
[----:B------:R-:W-:Y:S05]  /*a930*/  BSYNC B1 ;  /* 0x0000000000017941 */ /* 0x000fea0003800000 */
.L_x_84:
        /* <DEDUP_REMOVED lines=10> */
.L_x_87:
[----:B------:R-:W-:Y:S05]  /*a9e0*/  BSYNC B1 ;  /* 0x0000000000017941 */ /* 0x000fea0003800000 */
.L_x_86:
        /* <DEDUP_REMOVED lines=10> */
.L_x_89:
[----:B------:R-:W-:Y:S05]  /*aa90*/  BSYNC B1 ;  /* 0x0000000000017941 */ /* 0x000fea0003800000 */
.L_x_88:
        /* <DEDUP_REMOVED lines=10> */
.L_x_91:
[----:B------:R-:W-:Y:S05]  /*ab40*/  BSYNC B1 ;  /* 0x0000000000017941 */ /* 0x000fea0003800000 */
.L_x_90:
        /* <DEDUP_REMOVED lines=10> */
.L_x_93:
[----:B------:R-:W-:Y:S05]  /*abf0*/  BSYNC B1 ;  /* 0x0000000000017941 */ /* 0x000fea0003800000 */
.L_x_92:
        /* <DEDUP_REMOVED lines=10> */
.L_x_95:
[----:B------:R-:W-:Y:S05]  /*aca0*/  BSYNC B1 ;  /* 0x0000000000017941 */ /* 0x000fea0003800000 */
.L_x_94:
        /* <DEDUP_REMOVED lines=10> */
.L_x_97:
[----:B------:R-:W-:Y:S05]  /*ad50*/  BSYNC B1 ;  /* 0x0000000000017941 */ /* 0x000fea0003800000 */
.L_x_96:
        /* <DEDUP_REMOVED lines=10> */
.L_x_99:
[----:B------:R-:W-:Y:S05]  /*ae00*/  BSYNC B1 ;  /* 0x0000000000017941 */ /* 0x000fea0003800000 */
.L_x_98:
        /* <DEDUP_REMOVED lines=10> */
.L_x_101:
[----:B------:R-:W-:Y:S05]  /*aeb0*/  BSYNC B1 ;  /* 0x0000000000017941 */ /* 0x000fea0003800000 */
.L_x_100:
        /* <DEDUP_REMOVED lines=10> */
.L_x_103:
[----:B------:R-:W-:Y:S05]  /*af60*/  BSYNC B1 ;  /* 0x0000000000017941 */ /* 0x000fea0003800000 */
.L_x_102:
        /* <DEDUP_REMOVED lines=10> */
.L_x_105:
[----:B------:R-:W-:Y:S05]  /*b010*/  BSYNC B1 ;  /* 0x0000000000017941 */ /* 0x000fea0003800000 */
.L_x_104:
        /* <DEDUP_REMOVED lines=10> */
.L_x_107:
[----:B------:R-:W-:Y:S05]  /*b0c0*/  BSYNC B1 ;  /* 0x0000000000017941 */ /* 0x000fea0003800000 */
.L_x_106:
        /* <DEDUP_REMOVED lines=10> */
.L_x_109:
[----:B------:R-:W-:Y:S05]  /*b170*/  BSYNC B1 ;  /* 0x0000000000017941 */ /* 0x000fea0003800000 */
.L_x_108:
        /* <DEDUP_REMOVED lines=10> */
.L_x_111:
[----:B------:R-:W-:Y:S05]  /*b220*/  BSYNC B1 ;  /* 0x0000000000017941 */ /* 0x000fea0003800000 */
.L_x_110:
        /* <DEDUP_REMOVED lines=10> */
.L_x_113:
[----:B------:R-:W-:Y:S05]  /*b2d0*/  BSYNC B1 ;  /* 0x0000000000017941 */ /* 0x000fea0003800000 */
.L_x_112:
        /* <DEDUP_REMOVED lines=10> */
.L_x_115:
[----:B------:R-:W-:Y:S05]  /*b380*/  BSYNC B1 ;  /* 0x0000000000017941 */ /* 0x000fea0003800000 */
.L_x_114:
        /* <DEDUP_REMOVED lines=10> */
.L_x_117:
[----:B------:R-:W-:Y:S05]  /*b430*/  BSYNC B1 ;  /* 0x0000000000017941 */ /* 0x000fea0003800000 */
.L_x_116:
        /* <DEDUP_REMOVED lines=10> */
.L_x_119:
[----:B------:R-:W-:Y:S05]  /*b4e0*/  BSYNC B1 ;  /* 0x0000000000017941 */ /* 0x000fea0003800000 */
.L_x_118:
        /* <DEDUP_REMOVED lines=10> */
.L_x_121:
[----:B------:R-:W-:Y:S05]  /*b590*/  BSYNC B1 ;  /* 0x0000000000017941 */ /* 0x000fea0003800000 */
.L_x_120:
        /* <DEDUP_REMOVED lines=10> */
.L_x_123:
[----:B------:R-:W-:Y:S05]  /*b640*/  BSYNC B1 ;  /* 0x0000000000017941 */ /* 0x000fea0003800000 */
.L_x_122:
        /* <DEDUP_REMOVED lines=10> */
.L_x_125:
[----:B------:R-:W-:Y:S05]  /*b6f0*/  BSYNC B1 ;  /* 0x0000000000017941 */ /* 0x000fea0003800000 */
.L_x_124:
        /* <DEDUP_REMOVED lines=10> */
.L_x_127:
[----:B------:R-:W-:Y:S05]  /*b7a0*/  BSYNC B1 ;  /* 0x0000000000017941 */ /* 0x000fea0003800000 */
.L_x_126:
        /* <DEDUP_REMOVED lines=10> */
.L_x_129:
[----:B------:R-:W-:Y:S05]  /*b850*/  BSYNC B1 ;  /* 0x0000000000017941 */ /* 0x000fea0003800000 */
.L_x_128:
        /* <DEDUP_REMOVED lines=10> */
.L_x_131:
[----:B------:R-:W-:Y:S05]  /*b900*/  BSYNC B1 ;  /* 0x0000000000017941 */ /* 0x000fea0003800000 */
.L_x_130:
        /* <DEDUP_REMOVED lines=10> */
.L_x_133:
[----:B------:R-:W-:Y:S05]  /*b9b0*/  BSYNC B1 ;  /* 0x0000000000017941 */ /* 0x000fea0003800000 */
.L_x_132:
        /* <DEDUP_REMOVED lines=10> */
.L_x_135:
[----:B------:R-:W-:Y:S05]  /*ba60*/  BSYNC B1 ;  /* 0x0000000000017941 */ /* 0x000fea0003800000 */
.L_x_134:
        /* <DEDUP_REMOVED lines=10> */
.L_x_137:
[----:B------:R-:W-:Y:S05]  /*bb10*/  BSYNC B1 ;  /* 0x0000000000017941 */ /* 0x000fea0003800000 */
.L_x_136:
        /* <DEDUP_REMOVED lines=10> */
.L_x_139:
[----:B------:R-:W-:Y:S05]  /*bbc0*/  BSYNC B1 ;  /* 0x0000000000017941 */ /* 0x000fea0003800000 */
.L_x_138:
        /* <DEDUP_REMOVED lines=10> */
.L_x_141:
[----:B------:R-:W-:Y:S05]  /*bc70*/  BSYNC B1 ;  /* 0x0000000000017941 */ /* 0x000fea0003800000 */
.L_x_140:
        /* <DEDUP_REMOVED lines=10> */
.L_x_143:
[----:B------:R-:W-:Y:S05]  /*bd20*/  BSYNC B1 ;  /* 0x0000000000017941 */ /* 0x000fea0003800000 */
.L_x_142:
        /* <DEDUP_REMOVED lines=10> */
.L_x_145:
[----:B------:R-:W-:Y:S05]  /*bdd0*/  BSYNC B1 ;  /* 0x0000000000017941 */ /* 0x000fea0003800000 */
.L_x_144:
        /* <DEDUP_REMOVED lines=10> */
.L_x_147:
[----:B------:R-:W-:Y:S05]  /*be80*/  BSYNC B1 ;  /* 0x0000000000017941 */ /* 0x000fea0003800000 */
.L_x_146:
        /* <DEDUP_REMOVED lines=10> */
.L_x_149:
[----:B------:R-:W-:Y:S05]  /*bf30*/  BSYNC B1 ;  /* 0x0000000000017941 */ /* 0x000fea0003800000 */
.L_x_148:
        /* <DEDUP_REMOVED lines=10> */
.L_x_151:
[----:B------:R-:W-:Y:S05]  /*bfe0*/  BSYNC B1 ;  /* 0x0000000000017941 */ /* 0x000fea0003800000 */
.L_x_150:
        /* <DEDUP_REMOVED lines=10> */
.L_x_153:
[----:B------:R-:W-:Y:S05]  /*c090*/  BSYNC B1 ;  /* 0x0000000000017941 */ /* 0x000fea0003800000 */
.L_x_152:
        /* <DEDUP_REMOVED lines=10> */
.L_x_155:
[----:B------:R-:W-:Y:S05]  /*c140*/  BSYNC B1 ;  /* 0x0000000000017941 */ /* 0x000fea0003800000 */
.L_x_154:
        /* <DEDUP_REMOVED lines=10> */
.L_x_157:
[----:B------:R-:W-:Y:S05]  /*c1f0*/  BSYNC B1 ;  /* 0x0000000000017941 */ /* 0x000fea0003800000 */
.L_x_156:
        /* <DEDUP_REMOVED lines=10> */
.L_x_159:
[----:B------:R-:W-:Y:S05]  /*c2a0*/  BSYNC B1 ;  /* 0x0000000000017941 */ /* 0x000fea0003800000 */
.L_x_158:
        /* <DEDUP_REMOVED lines=10> */
.L_x_161:
[----:B------:R-:W-:Y:S05]  /*c350*/  BSYNC B1 ;  /* 0x0000000000017941 */ /* 0x000fea0003800000 */
.L_x_160:
        /* <DEDUP_REMOVED lines=10> */
.L_x_163:
[----:B------:R-:W-:Y:S05]  /*c400*/  BSYNC B1 ;  /* 0x0000000000017941 */ /* 0x000fea0003800000 */
.L_x_162:
        /* <DEDUP_REMOVED lines=10> */
.L_x_165:
[----:B------:R-:W-:Y:S05]  /*c4b0*/  BSYNC B1 ;  /* 0x0000000000017941 */ /* 0x000fea0003800000 */
.L_x_164:
        /* <DEDUP_REMOVED lines=10> */
.L_x_167:
[----:B------:R-:W-:Y:S05]  /*c560*/  BSYNC B1 ;  /* 0x0000000000017941 */ /* 0x000fea0003800000 */
.L_x_166:
        /* <DEDUP_REMOVED lines=10> */
.L_x_169:
[----:B------:R-:W-:Y:S05]  /*c610*/  BSYNC B1 ;  /* 0x0000000000017941 */ /* 0x000fea0003800000 */
.L_x_168:
        /* <DEDUP_REMOVED lines=10> */
.L_x_171:
[----:B------:R-:W-:Y:S05]  /*c6c0*/  BSYNC B1 ;  /* 0x0000000000017941 */ /* 0x000fea0003800000 */
.L_x_170:
        /* <DEDUP_REMOVED lines=10> */
.L_x_173:
[----:B------:R-:W-:Y:S05]  /*c770*/  BSYNC B1 ;  /* 0x0000000000017941 */ /* 0x000fea0003800000 */
.L_x_172:
        /* <DEDUP_REMOVED lines=10> */
.L_x_175:
[----:B------:R-:W-:Y:S05]  /*c820*/  BSYNC B1 ;  /* 0x0000000000017941 */ /* 0x000fea0003800000 */
.L_x_174:
        /* <DEDUP_REMOVED lines=10> */
.L_x_177:
[----:B------:R-:W-:Y:S05]  /*c8d0*/  BSYNC B1 ;  /* 0x0000000000017941 */ /* 0x000fea0003800000 */
.L_x_176:
        /* <DEDUP_REMOVED lines=10> */
.L_x_179:
[----:B------:R-:W-:Y:S05]  /*c980*/  BSYNC B1 ;  /* 0x0000000000017941 */ /* 0x000fea0003800000 */
.L_x_178:
        /* <DEDUP_REMOVED lines=10> */
.L_x_181:
[----:B------:R-:W-:Y:S05]  /*ca30*/  BSYNC B1 ;  /* 0x0000000000017941 */ /* 0x000fea0003800000 */
.L_x_180:
        /* <DEDUP_REMOVED lines=10> */
.L_x_183:
[----:B------:R-:W-:Y:S05]  /*cae0*/  BSYNC B1 ;  /* 0x0000000000017941 */ /* 0x000fea0003800000 */
.L_x_182:
        /* <DEDUP_REMOVED lines=10> */
.L_x_185:
[----:B------:R-:W-:Y:S05]  /*cb90*/  BSYNC B1 ;  /* 0x0000000000017941 */ /* 0x000fea0003800000 */
.L_x_184:
        /* <DEDUP_REMOVED lines=10> */
.L_x_187:
[----:B------:R-:W-:Y:S05]  /*cc40*/  BSYNC B1 ;  /* 0x0000000000017941 */ /* 0x000fea0003800000 */
.L_x_186:
        /* <DEDUP_REMOVED lines=10> */
.L_x_189:
[----:B------:R-:W-:Y:S05]  /*ccf0*/  BSYNC B1 ;  /* 0x0000000000017941 */ /* 0x000fea0003800000 */
.L_x_188:
        /* <DEDUP_REMOVED lines=10> */
.L_x_191:
[----:B------:R-:W-:Y:S05]  /*cda0*/  BSYNC B1 ;  /* 0x0000000000017941 */ /* 0x000fea0003800000 */
.L_x_190:
        /* <DEDUP_REMOVED lines=10> */
.L_x_193:
[----:B------:R-:W-:Y:S05]  /*ce50*/  BSYNC B1 ;  /* 0x0000000000017941 */ /* 0x000fea0003800000 */
.L_x_192:
        /* <DEDUP_REMOVED lines=10> */
.L_x_195:
[----:B------:R-:W-:Y:S05]  /*cf00*/  BSYNC B1 ;  /* 0x0000000000017941 */ /* 0x000fea0003800000 */
.L_x_194:
        /* <DEDUP_REMOVED lines=10> */
.L_x_197:
[----:B------:R-:W-:Y:S05]  /*cfb0*/  BSYNC B1 ;  /* 0x0000000000017941 */ /* 0x000fea0003800000 */
.L_x_196:
        /* <DEDUP_REMOVED lines=10> */
.L_x_199:
[----:B------:R-:W-:Y:S05]  /*d060*/  BSYNC B1 ;  /* 0x0000000000017941 */ /* 0x000fea0003800000 */
.L_x_198:
        /* <DEDUP_REMOVED lines=10> */
.L_x_201:
[----:B------:R-:W-:Y:S05]  /*d110*/  BSYNC B1 ;  /* 0x0000000000017941 */ /* 0x000fea0003800000 */
.L_x_200:
        /* <DEDUP_REMOVED lines=10> */
.L_x_203:
[----:B------:R-:W-:Y:S05]  /*d1c0*/  BSYNC B1 ;  /* 0x0000000000017941 */ /* 0x000fea0003800000 */
.L_x_202:
        /* <DEDUP_REMOVED lines=10> */
.L_x_205:
[----:B------:R-:W-:Y:S05]  /*d270*/  BSYNC B1 ;  /* 0x0000000000017941 */ /* 0x000fea0003800000 */
.L_x_204:
        /* <DEDUP_REMOVED lines=10> */
.L_x_207:
[----:B------:R-:W-:Y:S05]  /*d320*/  BSYNC B1 ;  /* 0x0000000000017941 */ /* 0x000fea0003800000 */
.L_x_206:
        /* <DEDUP_REMOVED lines=10> */
.L_x_209:
[----:B------:R-:W-:Y:S05]  /*d3d0*/  BSYNC B1 ;  /* 0x0000000000017941 */ /* 0x000fea0003800000 */
.L_x_208:
        /* <DEDUP_REMOVED lines=10> */
.L_x_211:
[----:B------:R-:W-:Y:S05]  /*d480*/  BSYNC B1 ;  /* 0x0000000000017941 */ /* 0x000fea0003800000 */
.L_x_210:
        /* <DEDUP_REMOVED lines=10> */
.L_x_213:
[----:B------:R-:W-:Y:S05]  /*d530*/  BSYNC B1 ;  /* 0x0000000000017941 */ /* 0x000fea0003800000 */
.L_x_212:
        /* <DEDUP_REMOVED lines=10> */
.L_x_215:
[----:B------:R-:W-:Y:S05]  /*d5e0*/  BSYNC B1 ;  /* 0x0000000000017941 */ /* 0x000fea0003800000 */
.L_x_214:
        /* <DEDUP_REMOVED lines=10> */
.L_x_217:
[----:B------:R-:W-:Y:S05]  /*d690*/  BSYNC B1 ;  /* 0x0000000000017941 */ /* 0x000fea0003800000 */
.L_x_216:
        /* <DEDUP_REMOVED lines=10> */
.L_x_219:
[----:B------:R-:W-:Y:S05]  /*d740*/  BSYNC B1 ;  /* 0x0000000000017941 */ /* 0x000fea0003800000 */
.L_x_218:
        /* <DEDUP_REMOVED lines=10> */
.L_x_221:
[----:B------:R-:W-:Y:S05]  /*d7f0*/  BSYNC B1 ;  /* 0x0000000000017941 */ /* 0x000fea0003800000 */
.L_x_220:
        /* <DEDUP_REMOVED lines=10> */
.L_x_223:
[----:B------:R-:W-:Y:S05]  /*d8a0*/  BSYNC B1 ;  /* 0x0000000000017941 */ /* 0x000fea0003800000 */
.L_x_222:
        /* <DEDUP_REMOVED lines=10> */
.L_x_225:
[----:B------:R-:W-:Y:S05]  /*d950*/  BSYNC B1 ;  /* 0x0000000000017941 */ /* 0x000fea0003800000 */
.L_x_224:
        /* <DEDUP_REMOVED lines=10> */
.L_x_227:
[----:B------:R-:W-:Y:S05]  /*da00*/  BSYNC B1 ;  /* 0x0000000000017941 */ /* 0x000fea0003800000 */
.L_x_226:
        /* <DEDUP_REMOVED lines=10> */
.L_x_229:
[----:B------:R-:W-:Y:S05]  /*dab0*/  BSYNC B1 ;  /* 0x0000000000017941 */ /* 0x000fea0003800000 */
.L_x_228:
        /* <DEDUP_REMOVED lines=10> */
.L_x_231:
[----:B------:R-:W-:Y:S05]  /*db60*/  BSYNC B1 ;  /* 0x0000000000017941 */ /* 0x000fea0003800000 */
.L_x_230:
        /* <DEDUP_REMOVED lines=10> */
.L_x_233:
[----:B------:R-:W-:Y:S05]  /*dc10*/  BSYNC B1 ;  /* 0x0000000000017941 */ /* 0x000fea0003800000 */
.L_x_232:
        /* <DEDUP_REMOVED lines=10> */
.L_x_235:
[----:B------:R-:W-:Y:S05]  /*dcc0*/  BSYNC B1 ;  /* 0x0000000000017941 */ /* 0x000fea0003800000 */
.L_x_234:
        /* <DEDUP_REMOVED lines=10> */
.L_x_237:
[----:B------:R-:W-:Y:S05]  /*dd70*/  BSYNC B1 ;  /* 0x0000000000017941 */ /* 0x000fea0003800000 */
.L_x_236:
        /* <DEDUP_REMOVED lines=10> */
.L_x_239:
[----:B------:R-:W-:Y:S05]  /*de20*/  BSYNC B1 ;  /* 0x0000000000017941 */ /* 0x000fea0003800000 */
.L_x_238:
        /* <DEDUP_REMOVED lines=10> */
.L_x_241:
[----:B------:R-:W-:Y:S05]  /*ded0*/  BSYNC B1 ;  /* 0x0000000000017941 */ /* 0x000fea0003800000 */
.L_x_240:
        /* <DEDUP_REMOVED lines=10> */
.L_x_243:
[----:B------:R-:W-:Y:S05]  /*df80*/  BSYNC B1 ;  /* 0x0000000000017941 */ /* 0x000fea0003800000 */
.L_x_242:
        /* <DEDUP_REMOVED lines=10> */
.L_x_245:
[----:B------:R-:W-:Y:S05]  /*e030*/  BSYNC B1 ;  /* 0x0000000000017941 */ /* 0x000fea0003800000 */
.L_x_244:
        /* <DEDUP_REMOVED lines=10> */
.L_x_247:
[----:B------:R-:W-:Y:S05]  /*e0e0*/  BSYNC B1 ;  /* 0x0000000000017941 */ /* 0x000fea0003800000 */
.L_x_246:
        /* <DEDUP_REMOVED lines=10> */
.L_x_249:
[----:B------:R-:W-:Y:S05]  /*e190*/  BSYNC B1 ;  /* 0x0000000000017941 */ /* 0x000fea0003800000 */
.L_x_248:
        /* <DEDUP_REMOVED lines=10> */
.L_x_251:
[----:B------:R-:W-:Y:S05]  /*e240*/  BSYNC B1 ;  /* 0x0000000000017941 */ /* 0x000fea0003800000 */
.L_x_250:
        /* <DEDUP_REMOVED lines=10> */
.L_x_253:
[----:B------:R-:W-:Y:S05]  /*e2f0*/  BSYNC B1 ;  /* 0x0000000000017941 */ /* 0x000fea0003800000 */
.L_x_252:
        /* <DEDUP_REMOVED lines=10> */
.L_x_255:
[----:B------:R-:W-:Y:S05]  /*e3a0*/  BSYNC B1 ;  /* 0x0000000000017941 */ /* 0x000fea0003800000 */
.L_x_254:
        /* <DEDUP_REMOVED lines=10> */
.L_x_257:
[----:B------:R-:W-:Y:S05]  /*e450*/  BSYNC B1 ;  /* 0x0000000000017941 */ /* 0x000fea0003800000 */
.L_x_256:
        /* <DEDUP_REMOVED lines=10> */
.L_x_259:
[----:B------:R-:W-:Y:S05]  /*e500*/  BSYNC B1 ;  /* 0x0000000000017941 */ /* 0x000fea0003800000 */
.L_x_258:
        /* <DEDUP_REMOVED lines=10> */
.L_x_261:
[----:B------:R-:W-:Y:S05]  /*e5b0*/  BSYNC B1 ;  /* 0x0000000000017941 */ /* 0x000fea0003800000 */
.L_x_260:
        /* <DEDUP_REMOVED lines=10> */
.L_x_263:
[----:B------:R-:W-:Y:S05]  /*e660*/  BSYNC B1 ;  /* 0x0000000000017941 */ /* 0x000fea0003800000 */
.L_x_262:
        /* <DEDUP_REMOVED lines=10> */
.L_x_265:
[----:B------:R-:W-:Y:S05]  /*e710*/  BSYNC B1 ;  /* 0x0000000000017941 */ /* 0x000fea0003800000 */
.L_x_264:
        /* <DEDUP_REMOVED lines=10> */
.L_x_267:
[----:B------:R-:W-:Y:S05]  /*e7c0*/  BSYNC B1 ;  /* 0x0000000000017941 */ /* 0x000fea0003800000 */
.L_x_266:
        /* <DEDUP_REMOVED lines=10> */
.L_x_269:
[----:B------:R-:W-:Y:S05]  /*e870*/  BSYNC B1 ;  /* 0x0000000000017941 */ /* 0x000fea0003800000 */
.L_x_268:
        /* <DEDUP_REMOVED lines=10> */
.L_x_271:
[----:B------:R-:W-:Y:S05]  /*e920*/  BSYNC B1 ;  /* 0x0000000000017941 */ /* 0x000fea0003800000 */
.L_x_270:
        /* <DEDUP_REMOVED lines=10> */
.L_x_273:
[----:B------:R-:W-:Y:S05]  /*e9d0*/  BSYNC B1 ;  /* 0x0000000000017941 */ /* 0x000fea0003800000 */
.L_x_272:
        /* <DEDUP_REMOVED lines=10> */
.L_x_275:
[----:B------:R-:W-:Y:S05]  /*ea80*/  BSYNC B1 ;  /* 0x0000000000017941 */ /* 0x000fea0003800000 */
.L_x_274:
        /* <DEDUP_REMOVED lines=10> */
.L_x_277:
[----:B------:R-:W-:Y:S05]  /*eb30*/  BSYNC B1 ;  /* 0x0000000000017941 */ /* 0x000fea0003800000 */
.L_x_276:
[----:B0-234-:R-:W2:Y:S01]  /*eb40*/  LDL.LU R10, [R1+0x1f4] ;  /* 0x0001f400010a7983 */ /* 0x01dea20000300800 */
[----:B-----5:R-:W-:Y:S01]  /*eb50*/  HADD2.F32 R11, -RZ, R153.H0_H0 ;  /* 0x20000099ff0b7230 */ /* 0x020fe20000004100 */
        /* <DEDUP_REMOVED lines=8> */
.L_x_279:
[----:B------:R-:W-:Y:S05]  /*ebe0*/  BSYNC B1 ;  /* 0x0000000000017941 */ /* 0x000fea0003800000 */
.L_x_278:
[----:B------:R-:W3:Y:S01]  /*ebf0*/  LDL.LU R10, [R1+0x1f8] ;  /* 0x0001f800010a7983 */ /* 0x000ee20000300800 */
[----:B0----5:R-:W-:Y:S01]  /*ec00*/  HADD2.F32 R11, -RZ, R153.H0_H0 ;  /* 0x20000099ff0b7230 */ /* 0x021fe20000004100 */
[----:B------:R-:W-:Y:S01]  /*ec10*/  ISETP.GT.AND P1, PT, R0, 0xf9, P0 ;  /* 0x000000f90000780c */ /* 0x000fe20000724270 */
[----:B------:R-:W-:Y:S01]  /*ec20*/  BSSY B1, `(.L_x_280) ;  /* 0x0000009000017945 */ /* 0x000fe20003800000 */
[----:B------:R-:W-:Y:S02]  /*ec30*/  IADD3 R167, P0, R18, 0x80, RZ ;  /* 0x0000008012a77810 */ /* 0x000fe40007f1e0ff */
[----:B------:R-:W-:Y:S02]  /*ec40*/  FMUL R11, R11, R16 ;  /* 0x000000100b0b7220 */ /* 0x000fe40000400000 */
[----:B------:R-:W-:Y:S02]  /*ec50*/  IADD3.X R19, RZ, R19, RZ, P0, !PT ;  /* 0x00000013ff137210 */ /* 0x000fe400007fe4ff */
[----:B---3--:R-:W-:-:S05]  /*ec60*/  FFMA R11, R10, R2, R11 ;  /* 0x000000020a0b7223 */ /* 0x008fca000000000b */
[----:B------:R-:W-:-:S05]  /*ec70*/  F2FP.F16.F32.PACK_AB R11, RZ, R11 ;  /* 0x0000000bff0b723e */ /* 0x000fca00000000ff */
[----:B------:R0:W-:Y:S01]  /*ec80*/  @P2 STG.E.U16 desc[UR36][R6.64+0x1f0], R11 ;  /* 0x0001f00b06002986 */ /* 0x0001e2000c101524 */
[----:B------:R-:W-:Y:S05]  /*ec90*/  @!P1 BRA `(.L_x_281) ;  /* 0x0000000000049947 */ /* 0x000fea0003800000 */
[----:B------:R3:W5:Y:S02]  /*eca0*/  LDG.E.LTC128B.U16 R153, desc[UR36][R8.64+0x1f2] ;  /* 0x0001f22408997981 */ /* 0x000764000c1e1520 */
.L_x_281:
[----:B------:R-:W-:Y:S05]  /*ecb0*/  BSYNC B1 ;  /* 0x0000000000017941 */ /* 0x000fea0003800000 */
.L_x_280:
[----:B------:R-:W4:Y:S01]  /*ecc0*/  LDL.LU R10, [R1+0x1fc] ;  /* 0x0001fc00010a7983 */ /* 0x000f220000300800 */
[----:B--23-5:R-:W-:Y:S01]  /*ecd0*/  HADD2.F32 R9, -RZ, R153.H0_H0 ;  /* 0x20000099ff097230 */ /* 0x02cfe20000004100 */
[----:B------:R-:W-:Y:S01]  /*ece0*/  ISETP.GT.AND P0, PT, R3, 0x80, PT ;  /* 0x000000800300780c */ /* 0x000fe20003f04270 */
[----:B------:R-:W-:-:S03]  /*ecf0*/  IMAD R8, R19, R14, RZ ;  /* 0x0000000e13087224 */ /* 0x000fc600078e02ff */
[----:B0-----:R-:W-:Y:S01]  /*ed00*/  FMUL R11, R9, R16 ;  /* 0x00000010090b7220 */ /* 0x001fe20000400000 */
[C---:B------:R-:W-:Y:S01]  /*ed10*/  IMAD R165, R167.reuse, R15, R8 ;  /* 0x0000000fa7a57224 */ /* 0x040fe200078e0208 */
[----:B------:R-:W-:Y:S01]  /*ed20*/  ISETP.GT.AND P3, PT, R0, RZ, P0 ;  /* 0x000000ff0000720c */ /* 0x000fe20000764270 */
[----:B------:R-:W-:-:S04]  /*ed30*/  IMAD.WIDE.U32 R8, R167, R14, R22 ;  /* 0x0000000ea7087225 */ /* 0x000fc800078e0016 */
[----:B------:R-:W-:Y:S02]  /*ed40*/  IMAD.IADD R9, R9, 0x1, R165 ;  /* 0x0000000109097824 */ /* 0x000fe400078e02a5 */
[----:B----4-:R-:W-:Y:S01]  /*ed50*/  FFMA R11, R10, R2, R11 ;  /* 0x000000020a0b7223 */ /* 0x010fe2000000000b */
[----:B------:R-:W-:-:S04]  /*ed60*/  LEA R10, P2, R8, R12, 0x1 ;  /* 0x0000000c080a7211 */ /* 0x000fc800078408ff */
[----:B------:R-:W-:Y:S02]  /*ed70*/  F2FP.F16.F32.PACK_AB R15, RZ, R11 ;  /* 0x0000000bff0f723e */ /* 0x000fe400000000ff */
[--C-:B------:R-:W-:Y:S02]  /*ed80*/  LEA.HI.X R11, R8, R13, R9.reuse, 0x1, P2 ;  /* 0x0000000d080b7211 */ /* 0x100fe400010f0c09 */
[----:B------:R-:W-:-:S05]  /*ed90*/  PRMT R9, R15, 0x7610, R9 ;  /* 0x000076100f097816 */ /* 0x000fca0000000009 */
[----:B------:R0:W-:Y:S04]  /*eda0*/  @P1 STG.E.U16 desc[UR36][R6.64+0x1f2], R9 ;  /* 0x0001f20906001986 */ /* 0x0001e8000c101524 */
[----:B------:R2:W3:Y:S01]  /*edb0*/  @P3 LDG.E.LTC128B.U16 R153, desc[UR36][R10.64] ;  /* 0x000000240a993981 */ /* 0x0004e2000c1e1520 */
[----:B-1----:R-:W-:Y:S01]  /*edc0*/  MOV R161, UR4 ;  /* 0x0000000400a17c02 */ /* 0x002fe20008000f00 */
[----:B------:R-:W-:Y:S01]  /*edd0*/  IMAD.U32 R164, RZ, RZ, UR4 ;  /* 0x00000004ffa47e24 */ /* 0x000fe2000f8e00ff */
[----:B------:R-:W-:Y:S01]  /*ede0*/  ISETP.GT.AND P2, PT, R0, 0x1, P0 ;  /* 0x000000010000780c */ /* 0x000fe20000744270 */
[----:B------:R-:W-:Y:S01]  /*edf0*/  IMAD.U32 R169, RZ, RZ, UR5 ;  /* 0x00000005ffa97e24 */ /* 0x000fe2000f8e00ff */
[----:B------:R-:W-:Y:S01]  /*ee00*/  SHF.L.U32 R161, R161, 0x8, RZ ;  /* 0x00000008a1a17819 */ /* 0x000fe200000006ff */
[----:B------:R-:W-:Y:S01]  /*ee10*/  BSSY B1, `(.L_x_282) ;  /* 0x0000011000017945 */ /* 0x000fe20003800000 */
[----:B0-----:R-:W-:-:S02]  /*ee20*/  IMAD.WIDE.U32 R8, R167, R14, R20 ;  /* 0x0000000ea7087225 */ /* 0x001fc400078e0014 */
[----:B--2---:R-:W-:Y:S02]  /*ee30*/  SHF.L.U64.HI R11, R164, 0x8, R169 ;  /* 0x00000008a40b7819 */ /* 0x004fe400000102a9 */
[----:B------:R-:W-:Y:S02]  /*ee40*/  IMAD.IADD R9, R165, 0x1, R9 ;  /* 0x00000001a5097824 */ /* 0x000fe400078e0209 */
[----:B------:R-:W-:Y:S01]  /*ee50*/  IMAD.WIDE.U32 R18, R152, UR42, R8 ;  /* 0x0000002a98127c25 */ /* 0x000fe2000f8e0008 */
[----:B------:R-:W-:-:S03]  /*ee60*/  IADD3 R8, P1, R161, R4, RZ ;  /* 0x00000004a1087210 */ /* 0x000fc60007f3e0ff */
[----:B------:R-:W-:Y:S01]  /*ee70*/  IMAD.IADD R7, R159, 0x1, R19 ;  /* 0x000000019f077824 */ /* 0x000fe200078e0213 */
[----:B------:R-:W-:Y:S01]  /*ee80*/  LEA R6, P4, R18, R12, 0x1 ;  /* 0x0000000c12067211 */ /* 0x000fe200078808ff */
[----:B------:R-:W-:-:S03]  /*ee90*/  IMAD.X R9, R11, 0x1, R5, P1 ;  /* 0x000000010b097824 */ /* 0x000fc600008e0605 */
[----:B------:R-:W-:Y:S01]  /*eea0*/  LEA.HI.X R7, R18, R13, R7, 0x1, P4 ;  /* 0x0000000d12077211 */ /* 0x000fe200020f0c07 */
[----:B---3--:R-:W-:-:S05]  /*eeb0*/  HADD2.F32 R15, -RZ, R153.H0_H0 ;  /* 0x20000099ff0f7230 */ /* 0x008fca0000004100 */
[----:B------:R-:W-:-:S04]  /*eec0*/  FMUL R15, R15, R16 ;  /* 0x000000100f0f7220 */ /* 0x000fc80000400000 */
[----:B------:R-:W-:-:S05]  /*eed0*/  FFMA R15, R24, R2, R15 ;  /* 0x00000002180f7223 */ /* 0x000fca000000000f */
[----:B------:R-:W-:-:S05]  /*eee0*/  F2FP.F16.F32.PACK_AB R15, RZ, R15 ;  /* 0x0000000fff0f723e */ /* 0x000fca00000000ff */
[----:B------:R0:W-:Y:S01]  /*eef0*/  @P3 STG.E.U16 desc[UR36][R8.64], R15 ;  /* 0x0000000f08003986 */ /* 0x0001e2000c101524 */
[----:B------:R-:W-:Y:S05]  /*ef00*/  @!P2 BRA `(.L_x_283) ;  /* 0x000000000004a947 */ /* 0x000fea0003800000 */
[----:B------:R1:W5:Y:S02]  /*ef10*/  LDG.E.LTC128B.U16 R153, desc[UR36][R6.64+0x2] ;  /* 0x0000022406997981 */ /* 0x000364000c1e1520 */
.L_x_283:
[----:B------:R-:W-:Y:S05]  /*ef20*/  BSYNC B1 ;  /* 0x0000000000017941 */ /* 0x000fea0003800000 */
.L_x_282:
[----:B0----5:R-:W-:Y:S01]  /*ef30*/  HADD2.F32 R15, -RZ, R153.H0_H0 ;  /* 0x20000099ff0f7230 */ /* 0x021fe20000004100 */
[----:B------:R-:W-:Y:S01]  /*ef40*/  ISETP.GT.AND P1, PT, R3, 0x88, PT ;  /* 0x000000880300780c */ /* 0x000fe20003f24270 */
[----:B------:R-:W-:Y:S01]  /*ef50*/  BSSY B1, `(.L_x_284) ;  /* 0x0000010000017945 */ /* 0x000fe20003800000 */
[----:B------:R-:W-:Y:S02]  /*ef60*/  PRMT R3, R153, 0x7610, R3 ;  /* 0x0000761099037816 */ /* 0x000fe40000000003 */
[----:B------:R-:W-:Y:S01]  /*ef70*/  FMUL R10, R15, R16 ;  /* 0x000000100f0a7220 */ /* 0x000fe20000400000 */
[----:B------:R-:W-:Y:S01]  /*ef80*/  IMAD.WIDE.U32 R14, R167, R14, R156 ;  /* 0x0000000ea70e7225 */ /* 0x000fe200078e009c */
[----:B------:R-:W-:-:S03]  /*ef90*/  ISETP.GT.AND P3, PT, R0, RZ, P1 ;  /* 0x000000ff0000720c */ /* 0x000fc60000f64270 */
[----:B------:R-:W-:Y:S01]  /*efa0*/  FFMA R10, R25, R2, R10 ;  /* 0x00000002190a7223 */ /* 0x000fe2000000000a */
[----:B------:R-:W-:Y:S02]  /*efb0*/  IADD3 R154, P5, R154, R14, RZ ;  /* 0x0000000e9a9a7210 */ /* 0x000fe40007fbe0ff */
[----:B------:R-:W-:Y:S02]  /*efc0*/  IADD3 R165, R165, R15, RZ ;  /* 0x0000000fa5a57210 */ /* 0x000fe40007ffe0ff */
[----:B------:R-:W-:Y:S02]  /*efd0*/  F2FP.F16.F32.PACK_AB R10, RZ, R10 ;  /* 0x0000000aff0a723e */ /* 0x000fe400000000ff */
[----:B------:R-:W-:Y:S01]  /*efe0*/  IADD3 R18, P4, R20, R14, RZ ;  /* 0x0000000e14127210 */ /* 0x000fe20007f9e0ff */
[----:B------:R-:W-:Y:S01]  /*eff0*/  IMAD.X R22, R165, 0x1, R23, P5 ;  /* 0x00000001a5167824 */ /* 0x000fe200028e0617 */
[C---:B------:R-:W-:Y:S01]  /*f000*/  LEA R14, P5, R154.reuse, R12, 0x1 ;  /* 0x0000000c9a0e7211 */ /* 0x040fe200078a08ff */
[----:B------:R0:W-:Y:S03]  /*f010*/  @P2 STG.E.U16 desc[UR36][R8.64+0x2], R10 ;  /* 0x0000020a08002986 */ /* 0x0001e6000c101524 */
[----:B------:R-:W-:Y:S01]  /*f020*/  LEA.HI.X R15, R154, R13, R22, 0x1, P5 ;  /* 0x0000000d9a0f7211 */ /* 0x000fe200028f0c16 */
[----:B------:R-:W-:Y:S08]  /*f030*/  @!P3 BRA `(.L_x_285) ;  /* 0x000000000004b947 */ /* 0x000ff00003800000 */
[----:B------:R2:W5:Y:S02]  /*f040*/  LDG.E.LTC128B.U16 R3, desc[UR36][R14.64] ;  /* 0x000000240e037981 */ /* 0x000564000c1e1520 */
.L_x_285:
[----:B------:R-:W-:Y:S05]  /*f050*/  BSYNC B1 ;  /* 0x0000000000017941 */ /* 0x000fea0003800000 */
.L_x_284:
[----:B--2--5:R-:W-:Y:S01]  /*f060*/  HADD2.F32 R15, -RZ, R3.H0_H0 ;  /* 0x20000003ff0f7230 */ /* 0x024fe20000004100 */
[----:B------:R-:W-:Y:S01]  /*f070*/  ISETP.GT.AND P2, PT, R0, 0x1, P1 ;  /* 0x000000010000780c */ /* 0x000fe20000f44270 */
[----:B------:R-:W-:Y:S01]  /*f080*/  IMAD.X R19, R21, 0x1, R165, P4 ;  /* 0x0000000115137824 */ /* 0x000fe200020e06a5 */
[----:B------:R-:W-:Y:S01]  /*f090*/  IADD3 R14, P4, R8, R160, RZ ;  /* 0x000000a0080e7210 */ /* 0x000fe20007f9e0ff */
[----:B------:R-:W-:Y:S01]  /*f0a0*/  BSSY B1, `(.L_x_286) ;  /* 0x000000c000017945 */ /* 0x000fe20003800000 */
[----:B------:R-:W-:Y:S01]  /*f0b0*/  FMUL R15, R15, R16 ;  /* 0x000000100f0f7220 */ /* 0x000fe20000400000 */
[----:B------:R-:W-:-:S04]  /*f0c0*/  IMAD.WIDE.U32 R152, R152, UR42, R18 ;  /* 0x0000002a98987c25 */ /* 0x000fc8000f8e0012 */
[----:B------:R-:W-:Y:S01]  /*f0d0*/  FFMA R15, R26, R2, R15 ;  /* 0x000000021a0f7223 */ /* 0x000fe2000000000f */
[----:B------:R-:W-:Y:S02]  /*f0e0*/  IADD3 R159, R159, R153, RZ ;  /* 0x000000999f9f7210 */ /* 0x000fe40007ffe0ff */
[C---:B------:R-:W-:Y:S02]  /*f0f0*/  LEA R12, P5, R152.reuse, R12, 0x1 ;  /* 0x0000000c980c7211 */ /* 0x040fe400078a08ff */
[----:B0-----:R-:W-:Y:S01]  /*f100*/  F2FP.F16.F32.PACK_AB R10, RZ, R15 ;  /* 0x0000000fff0a723e */ /* 0x001fe200000000ff */
[----:B------:R-:W-:Y:S01]  /*f110*/  IMAD.X R15, R9, 0x1, R158, P4 ;  /* 0x00000001090f7824 */ /* 0x000fe200020e069e */
[----:B------:R-:W-:-:S04]  /*f120*/  LEA.HI.X R13, R152, R13, R159, 0x1, P5 ;  /* 0x0000000d980d7211 */ /* 0x000fc800028f0c9f */
[----:B------:R0:W-:Y:S01]  /*f130*/  @P3 STG.E.U16 desc[UR36][R14.64], R10 ;  /* 0x0000000a0e003986 */ /* 0x0001e2000c101524 */
[----:B------:R-:W-:Y:S05]  /*f140*/  @!P2 BRA `(.L_x_287) ;  /* 0x000000000004a947 */ /* 0x000fea0003800000 */
[----:B------:R2:W5:Y:S02]  /*f150*/  LDG.E.LTC128B.U16 R3, desc[UR36][R12.64+0x2] ;  /* 0x000002240c037981 */ /* 0x000564000c1e1520 */
.L_x_287:
[----:B------:R-:W-:Y:S05]  /*f160*/  BSYNC B1 ;  /* 0x0000000000017941 */ /* 0x000fea0003800000 */
.L_x_286:
[----:B-----5:R-:W-:Y:S01]  /*f170*/  HADD2.F32 R19, -RZ, R3.H0_H0 ;  /* 0x20000003ff137230 */ /* 0x020fe20000004100 */
[----:B------:R-:W-:Y:S01]  /*f180*/  ISETP.GT.AND P3, PT, R0, 0x8, P0 ;  /* 0x000000080000780c */ /* 0x000fe20000764270 */
[----:B------:R-:W-:Y:S03]  /*f190*/  BSSY B1, `(.L_x_288) ;  /* 0x0000007000017945 */ /* 0x000fe60003800000 */
[----:B0-----:R-:W-:-:S04]  /*f1a0*/  FMUL R10, R19, R16 ;  /* 0x00000010130a7220 */ /* 0x001fc80000400000 */
[----:B------:R-:W-:-:S05]  /*f1b0*/  FFMA R10, R27, R2, R10 ;  /* 0x000000021b0a7223 */ /* 0x000fca000000000a */
[----:B------:R-:W-:-:S05]  /*f1c0*/  F2FP.F16.F32.PACK_AB R10, RZ, R10 ;  /* 0x0000000aff0a723e */ /* 0x000fca00000000ff */
[----:B------:R0:W-:Y:S01]  /*f1d0*/  @P2 STG.E.U16 desc[UR36][R14.64+0x2], R10 ;  /* 0x0000020a0e002986 */ /* 0x0001e2000c101524 */
[----:B------:R-:W-:Y:S05]  /*f1e0*/  @!P3 BRA `(.L_x_289) ;  /* 0x000000000004b947 */ /* 0x000fea0003800000 */
[----:B------:R3:W5:Y:S02]  /*f1f0*/  LDG.E.LTC128B.U16 R3, desc[UR36][R6.64+0x10] ;  /* 0x0000102406037981 */ /* 0x000764000c1e1520 */
.L_x_289:
[----:B------:R-:W-:Y:S05]  /*f200*/  BSYNC B1 ;  /* 0x0000000000017941 */ /* 0x000fea0003800000 */
.L_x_288:
[----:B0----5:R-:W-:Y:S01]  /*f210*/  HADD2.F32 R15, -RZ, R3.H0_H0 ;  /* 0x20000003ff0f7230 */ /* 0x021fe20000004100 */
[----:B------:R-:W-:Y:S01]  /*f220*/  ISETP.GT.AND P2, PT, R0, 0x9, P0 ;  /* 0x000000090000780c */ /* 0x000fe20000744270 */
[----:B------:R-:W-:Y:S03]  /*f230*/  BSSY B1, `(.L_x_290) ;  /* 0x0000007000017945 */ /* 0x000fe60003800000 */
[----:B------:R-:W-:-:S04]  /*f240*/  FMUL R15, R15, R16 ;  /* 0x000000100f0f7220 */ /* 0x000fc80000400000 */
[----:B------:R-:W-:-:S05]  /*f250*/  FFMA R15, R28, R2, R15 ;  /* 0x000000021c0f7223 */ /* 0x000fca000000000f */
[----:B------:R-:W-:-:S05]  /*f260*/  F2FP.F16.F32.PACK_AB R15, RZ, R15 ;  /* 0x0000000fff0f723e */ /* 0x000fca00000000ff */
[----:B------:R0:W-:Y:S01]  /*f270*/  @P3 STG.E.U16 desc[UR36][R8.64+0x10], R15 ;  /* 0x0000100f08003986 */ /* 0x0001e2000c101524 */
[----:B------:R-:W-:Y:S05]  /*f280*/  @!P2 BRA `(.L_x_291) ;  /* 0x000000000004a947 */ /* 0x000fea0003800000 */
[----:B------:R4:W5:Y:S02]  /*f290*/  LDG.E.LTC128B.U16 R3, desc[UR36][R6.64+0x12] ;  /* 0x0000122406037981 */ /* 0x000964000c1e1520 */
.L_x_291:
[----:B------:R-:W-:Y:S05]  /*f2a0*/  BSYNC B1 ;  /* 0x0000000000017941 */ /* 0x000fea0003800000 */
.L_x_290:
        /* <DEDUP_REMOVED lines=9> */
.L_x_293:
[----:B------:R-:W-:Y:S05]  /*f340*/  BSYNC B1 ;  /* 0x0000000000017941 */ /* 0x000fea0003800000 */
.L_x_292:
[----:B-----5:R-:W-:Y:S01]  /*f350*/  HADD2.F32 R15, -RZ, R3.H0_H0 ;  /* 0x20000003ff0f7230 */ /* 0x020fe20000004100 */
[----:B------:R-:W-:Y:S01]  /*f360*/  IADD3 R14, P3, R160, R8, RZ ;  /* 0x00000008a00e7210 */ /* 0x000fe20007f7e0ff */
[----:B------:R-:W-:Y:S01]  /*f370*/  BSSY B1, `(.L_x_294) ;  /* 0x0000009000017945 */ /* 0x000fe20003800000 */
[----:B------:R-:W-:Y:S02]  /*f380*/  ISETP.GT.AND P2, PT, R0, 0x9, P1 ;  /* 0x000000090000780c */ /* 0x000fe40000f44270 */
[----:B------:R-:W-:-:S04]  /*f390*/  FMUL R15, R15, R16 ;  /* 0x000000100f0f7220 */ /* 0x000fc80000400000 */
[----:B------:R-:W-:-:S05]  /*f3a0*/  FFMA R15, R30, R2, R15 ;  /* 0x000000021e0f7223 */ /* 0x000fca000000000f */
[----:B0-----:R-:W-:Y:S01]  /*f3b0*/  F2FP.F16.F32.PACK_AB R10, RZ, R15 ;  /* 0x0000000fff0a723e */ /* 0x001fe200000000ff */
[----:B------:R-:W-:-:S05]  /*f3c0*/  IMAD.X R15, R158, 0x1, R9, P3 ;  /* 0x000000019e0f7824 */ /* 0x000fca00018e0609 */
[----:B------:R0:W-:Y:S01]  /*f3d0*/  @P4 STG.E.U16 desc[UR36][R14.64+0x10], R10 ;  /* 0x0000100a0e004986 */ /* 0x0001e2000c101524 */
[----:B------:R-:W-:Y:S05]  /*f3e0*/  @!P2 BRA `(.L_x_295) ;  /* 0x000000000004a947 */ /* 0x000fea0003800000 */
[----:B------:R0:W5:Y:S02]  /*f3f0*/  LDG.E.LTC128B.U16 R3, desc[UR36][R12.64+0x12] ;  /* 0x000012240c037981 */ /* 0x000164000c1e1520 */
.L_x_295:
[----:B------:R-:W-:Y:S05]  /*f400*/  BSYNC B1 ;  /* 0x0000000000017941 */ /* 0x000fea0003800000 */
.L_x_294:
[----:B0----5:R-:W-:Y:S01]  /*f410*/  HADD2.F32 R15, -RZ, R3.H0_H0 ;  /* 0x20000003ff0f7230 */ /* 0x021fe20000004100 */
[----:B------:R-:W-:Y:S01]  /*f420*/  IADD3 R160, P4, P5, R160, R4, R161 ;  /* 0x00000004a0a07210 */ /* 0x000fe20007d9e0a1 */
[----:B------:R-:W-:Y:S01]  /*f430*/  BSSY B1, `(.L_x_296) ;  /* 0x0000009000017945 */ /* 0x000fe20003800000 */
[----:B------:R-:W-:Y:S02]  /*f440*/  ISETP.GT.AND P3, PT, R0, 0x10, P0 ;  /* 0x000000100000780c */ /* 0x000fe40000764270 */
[----:B------:R-:W-:Y:S01]  /*f450*/  FMUL R10, R15, R16 ;  /* 0x000000100f0a7220 */ /* 0x000fe20000400000 */
[----:B------:R-:W-:-:S03]  /*f460*/  IADD3.X R161, R158, R5, R11, P4, P5 ;  /* 0x000000059ea17210 */ /* 0x000fc600027ea40b */
[----:B------:R-:W-:-:S05]  /*f470*/  FFMA R10, R31, R2, R10 ;  /* 0x000000021f0a7223 */ /* 0x000fca000000000a */
[----:B------:R-:W-:-:S05]  /*f480*/  F2FP.F16.F32.PACK_AB R10, RZ, R10 ;  /* 0x0000000aff0a723e */ /* 0x000fca00000000ff */
[----:B------:R0:W-:Y:S01]  /*f490*/  @P2 STG.E.U16 desc[UR36][R160.64+0x12], R10 ;  /* 0x0000120aa0002986 */ /* 0x0001e2000c101524 */
[----:B------:R-:W-:Y:S05]  /*f4a0*/  @!P3 BRA `(.L_x_297) ;  /* 0x000000000004b947 */ /* 0x000fea0003800000 */
[----:B------:R0:W5:Y:S02]  /*f4b0*/  LDG.E.LTC128B.U16 R3, desc[UR36][R6.64+0x20] ;  /* 0x0000202406037981 */ /* 0x000164000c1e1520 */
.L_x_297:
[----:B------:R-:W-:Y:S05]  /*f4c0*/  BSYNC B1 ;  /* 0x0000000000017941 */ /* 0x000fea0003800000 */
.L_x_296:
[----:B-----5:R-:W-:Y:S01]  /*f4d0*/  HADD2.F32 R5, -RZ, R3.H0_H0 ;  /* 0x20000003ff057230 */ /* 0x020fe20000004100 */
        /* <DEDUP_REMOVED lines=8> */
.L_x_299:
[----:B------:R-:W-:Y:S05]  /*f560*/  BSYNC B1 ;  /* 0x0000000000017941 */ /* 0x000fea0003800000 */
.L_x_298:
        /* <DEDUP_REMOVED lines=9> */
.L_x_301:
[----:B------:R-:W-:Y:S05]  /*f600*/  BSYNC B1 ;  /* 0x0000000000017941 */ /* 0x000fea0003800000 */
.L_x_300:
[----:B-----5:R-:W-:Y:S01]  /*f610*/  HADD2.F32 R5, -RZ, R3.H0_H0 ;  /* 0x20000003ff057230 */ /* 0x020fe20000004100 */
[----:B0-----:R-:W-:Y:S01]  /*f620*/  @P3 MOV R4, R160 ;  /* 0x000000a000043202 */ /* 0x001fe20000000f00 */
[----:B------:R-:W-:Y:S01]  /*f630*/  BSSY B1, `(.L_x_302) ;  /* 0x000000a000017945 */ /* 0x000fe20003800000 */
[----:B------:R-:W-:Y:S02]  /*f640*/  ISETP.GT.AND P2, PT, R0, 0x11, P1 ;  /* 0x000000110000780c */ /* 0x000fe40000f44270 */
[----:B------:R-:W-:-:S04]  /*f650*/  FMUL R5, R5, R16 ;  /* 0x0000001005057220 */ /* 0x000fc80000400000 */
[----:B------:R-:W-:-:S05]  /*f660*/  FFMA R5, R34, R2, R5 ;  /* 0x0000000222057223 */ /* 0x000fca0000000005 */
[----:B------:R-:W-:-:S04]  /*f670*/  F2FP.F16.F32.PACK_AB R5, RZ, R5 ;  /* 0x00000005ff05723e */ /* 0x000fc800000000ff */
[----:B------:R-:W-:Y:S01]  /*f680*/  PRMT R10, R5, 0x7610, R10 ;  /* 0x00007610050a7816 */ /* 0x000fe2000000000a */
[----:B------:R-:W-:-:S05]  /*f690*/  @P3 IMAD.MOV.U32 R5, RZ, RZ, R161 ;  /* 0x000000ffff053224 */ /* 0x000fca00078e00a1 */
[----:B------:R0:W-:Y:S01]  /*f6a0*/  @P3 STG.E.U16 desc[UR36][R4.64+0x20], R10 ;  /* 0x0000200a04003986 */ /* 0x0001e2000c101524 */
[----:B------:R-:W-:Y:S05]  /*f6b0*/  @!P2 BRA `(.L_x_303) ;  /* 0x000000000004a947 */ /* 0x000fea0003800000 */
[----:B------:R0:W5:Y:S02]  /*f6c0*/  LDG.E.LTC128B.U16 R3, desc[UR36][R12.64+0x22] ;  /* 0x000022240c037981 */ /* 0x000164000c1e1520 */
.L_x_303:
[----:B------:R-:W-:Y:S05]  /*f6d0*/  BSYNC B1 ;  /* 0x0000000000017941 */ /* 0x000fea0003800000 */
.L_x_302:
[----:B0----5:R-:W-:Y:S01]  /*f6e0*/  HADD2.F32 R5, -RZ, R3.H0_H0 ;  /* 0x20000003ff057230 */ /* 0x021fe20000004100 */
[----:B------:R-:W-:Y:S01]  /*f6f0*/  ISETP.GT.AND P3, PT, R0, 0x18, P0 ;  /* 0x000000180000780c */ /* 0x000fe20000764270 */
[----:B------:R-:W-:Y:S03]  /*f700*/  BSSY B1, `(.L_x_304) ;  /* 0x000000a000017945 */ /* 0x000fe60003800000 */
[----:B------:R-:W-:Y:S01]  /*f710*/  FMUL R4, R5, R16 ;  /* 0x0000001005047220 */ /* 0x000fe20000400000 */
[----:B------:R-:W-:-:S03]  /*f720*/  @P2 MOV R5, R161 ;  /* 0x000000a100052202 */ /* 0x000fc60000000f00 */
[----:B------:R-:W-:-:S05]  /*f730*/  FFMA R4, R35, R2, R4 ;  /* 0x0000000223047223 */ /* 0x000fca0000000004 */
[----:B------:R-:W-:-:S04]  /*f740*/  F2FP.F16.F32.PACK_AB R4, RZ, R4 ;  /* 0x00000004ff04723e */ /* 0x000fc800000000ff */
[----:B------:R-:W-:Y:S01]  /*f750*/  PRMT R10, R4, 0x7610, R10 ;  /* 0x00007610040a7816 */ /* 0x000fe2000000000a */
[----:B------:R-:W-:-:S05]  /*f760*/  @P2 IMAD.MOV.U32 R4, RZ, RZ, R160 ;  /* 0x000000ffff042224 */ /* 0x000fca00078e00a0 */
[----:B------:R0:W-:Y:S01]  /*f770*/  @P2 STG.E.U16 desc[UR36][R4.64+0x22], R10 ;  /* 0x0000220a04002986 */ /* 0x0001e2000c101524 */
[----:B------:R-:W-:Y:S05]  /*f780*/  @!P3 BRA `(.L_x_305) ;  /* 0x000000000004b947 */ /* 0x000fea0003800000 */
[----:B------:R0:W5:Y:S02]  /*f790*/  LDG.E.LTC128B.U16 R3, desc[UR36][R6.64+0x30] ;  /* 0x0000302406037981 */ /* 0x000164000c1e1520 */
.L_x_305:
[----:B------:R-:W-:Y:S05]  /*f7a0*/  BSYNC B1 ;  /* 0x0000000000017941 */ /* 0x000fea0003800000 */
.L_x_304:
        /* <DEDUP_REMOVED lines=9> */
.L_x_307:
[----:B------:R-:W-:Y:S05]  /*f840*/  BSYNC B1 ;  /* 0x0000000000017941 */ /* 0x000fea0003800000 */
.L_x_306:
        /* <DEDUP_REMOVED lines=9> */
.L_x_309:
[----:B------:R-:W-:Y:S05]  /*f8e0*/  BSYNC B1 ;  /* 0x0000000000017941 */ /* 0x000fea0003800000 */
.L_x_308:
[----:B-----5:R-:W-:Y:S01]  /*f8f0*/  HADD2.F32 R5, -RZ, R3.H0_H0 ;  /* 0x20000003ff057230 */ /* 0x020fe20000004100 */
[----:B------:R-:W-:Y:S01]  /*f900*/  ISETP.GT.AND P2, PT, R0, 0x19, P1 ;  /* 0x000000190000780c */ /* 0x000fe20000f44270 */
[----:B0-----:R-:W-:Y:S01]  /*f910*/  @P3 IMAD.MOV.U32 R4, RZ, RZ, R160 ;  /* 0x000000ffff043224 */ /* 0x001fe200078e00a0 */
[----:B------:R-:W-:Y:S02]  /*f920*/  BSSY B1, `(.L_x_310) ;  /* 0x0000009000017945 */ /* 0x000fe40003800000 */
        /* <DEDUP_REMOVED lines=8> */
.L_x_311:
[----:B------:R-:W-:Y:S05]  /*f9b0*/  BSYNC B1 ;  /* 0x0000000000017941 */ /* 0x000fea0003800000 */
.L_x_310:
[----:B0----5:R-:W-:Y:S01]  /*f9c0*/  HADD2.F32 R5, -RZ, R3.H0_H0 ;  /* 0x20000003ff057230 */ /* 0x021fe20000004100 */
[----:B------:R-:W-:Y:S01]  /*f9d0*/  ISETP.GT.AND P3, PT, R0, 0x20, P0 ;  /* 0x000000200000780c */ /* 0x000fe20000764270 */
[----:B------:R-:W-:Y:S03]  /*f9e0*/  BSSY B1, `(.L_x_312) ;  /* 0x000000a000017945 */ /* 0x000fe60003800000 */
[----:B------:R-:W-:Y:S01]  /*f9f0*/  FMUL R4, R5, R16 ;  /* 0x0000001005047220 */ /* 0x000fe20000400000 */
[----:B------:R-:W-:-:S03]  /*fa00*/  @P2 IMAD.MOV.U32 R5, RZ, RZ, R161 ;  /* 0x000000ffff052224 */ /* 0x000fc600078e00a1 */
[----:B------:R-:W-:-:S05]  /*fa10*/  FFMA R4, R39, R2, R4 ;  /* 0x0000000227047223 */ /* 0x000fca0000000004 */
[----:B------:R-:W-:-:S04]  /*fa20*/  F2FP.F16.F32.PACK_AB R4, RZ, R4 ;  /* 0x00000004ff04723e */ /* 0x000fc800000000ff */
[----:B------:R-:W-:Y:S02]  /*fa30*/  PRMT R10, R4, 0x7610, R10 ;  /* 0x00007610040a7816 */ /* 0x000fe4000000000a */
[----:B------:R-:W-:-:S05]  /*fa40*/  @P2 MOV R4, R160 ;  /* 0x000000a000042202 */ /* 0x000fca0000000f00 */
[----:B------:R0:W-:Y:S01]  /*fa50*/  @P2 STG.E.U16 desc[UR36][R4.64+0x32], R10 ;  /* 0x0000320a04002986 */ /* 0x0001e2000c101524 */
[----:B------:R-:W-:Y:S05]  /*fa60*/  @!P3 BRA `(.L_x_313) ;  /* 0x000000000004b947 */ /* 0x000fea0003800000 */
[----:B------:R0:W5:Y:S02]  /*fa70*/  LDG.E.LTC128B.U16 R3, desc[UR36][R6.64+0x40] ;  /* 0x0000402406037981 */ /* 0x000164000c1e1520 */
.L_x_313:
[----:B------:R-:W-:Y:S05]  /*fa80*/  BSYNC B1 ;  /* 0x0000000000017941 */ /* 0x000fea0003800000 */
.L_x_312:
        /* <DEDUP_REMOVED lines=9> */
.L_x_315:
[----:B------:R-:W-:Y:S05]  /*fb20*/  BSYNC B1 ;  /* 0x0000000000017941 */ /* 0x000fea0003800000 */
.L_x_314:
        /* <DEDUP_REMOVED lines=9> */
.L_x_317:
[----:B------:R-:W-:Y:S05]  /*fbc0*/  BSYNC B1 ;  /* 0x0000000000017941 */ /* 0x000fea0003800000 */
.L_x_316:
[----:B-----5:R-:W-:Y:S01]  /*fbd0*/  HADD2.F32 R5, -RZ, R3.H0_H0 ;  /* 0x20000003ff057230 */ /* 0x020fe20000004100 */
[----:B------:R-:W-:Y:S01]  /*fbe0*/  ISETP.GT.AND P2, PT, R0, 0x21, P1 ;  /* 0x000000210000780c */ /* 0x000fe20000f44270 */
[----:B0-----:R-:W-:Y:S01]  /*fbf0*/  @P3 IMAD.MOV.U32 R4, RZ, RZ, R160 ;  /* 0x000000ffff043224 */ /* 0x001fe200078e00a0 */
[----:B------:R-:W-:Y:S02]  /*fc00*/  BSSY B1, `(.L_x_318) ;  /* 0x0000009000017945 */ /* 0x000fe40003800000 */
[----:B------:R-:W-:-:S04]  /*fc10*/  FMUL R5, R5, R16 ;  /* 0x0000001005057220 */ /* 0x000fc80000400000 */
[----:B------:R-:W-:-:S05]  /*fc20*/  FFMA R5, R42, R2, R5 ;  /* 0x000000022a057223 */ /* 0x000fca0000000005 */
[----:B------:R-:W-:-:S04]  /*fc30*/  F2FP.F16.F32.PACK_AB R5, RZ, R5 ;  /* 0x00000005ff05723e */ /* 0x000fc800000000ff */
[----:B------:R-:W-:Y:S02]  /*fc40*/  PRMT R10, R5, 0x7610, R10 ;  /* 0x00007610050a7816 */ /* 0x000fe4000000000a */
[----:B------:R-:W-:-:S05]  /*fc50*/  @P3 MOV R5, R161 ;  /* 0x000000a100053202 */ /* 0x000fca0000000f00 */
[----:B------:R0:W-:Y:S01]  /*fc60*/  @P3 STG.E.U16 desc[UR36][R4.64+0x40], R10 ;  /* 0x0000400a04003986 */ /* 0x0001e2000c101524 */
[----:B------:R-:W-:Y:S05]  /*fc70*/  @!P2 BRA `(.L_x_319) ;  /* 0x000000000004a947 */ /* 0x000fea0003800000 */
[----:B------:R0:W5:Y:S02]  /*fc80*/  LDG.E.LTC128B.U16 R3, desc[UR36][R12.64+0x42] ;  /* 0x000042240c037981 */ /* 0x000164000c1e1520 */
.L_x_319:
[----:B------:R-:W-:Y:S05]  /*fc90*/  BSYNC B1 ;  /* 0x0000000000017941 */ /* 0x000fea0003800000 */
.L_x_318:
[----:B0----5:R-:W-:Y:S01]  /*fca0*/  HADD2.F32 R5, -RZ, R3.H0_H0 ;  /* 0x20000003ff057230 */ /* 0x021fe20000004100 */
[----:B------:R-:W-:Y:S01]  /*fcb0*/  ISETP.GT.AND P3, PT, R0, 0x28, P0 ;  /* 0x000000280000780c */ /* 0x000fe20000764270 */
[----:B------:R-:W-:Y:S03]  /*fcc0*/  BSSY B1, `(.L_x_320) ;  /* 0x000000a000017945 */ /* 0x000fe60003800000 */
[----:B------:R-:W-:Y:S01]  /*fcd0*/  FMUL R4, R5, R16 ;  /* 0x0000001005047220 */ /* 0x000fe20000400000 */
[----:B------:R-:W-:-:S03]  /*fce0*/  @P2 IMAD.MOV.U32 R5, RZ, RZ, R161 ;  /* 0x000000ffff052224 */ /* 0x000fc600078e00a1 */
[----:B------:R-:W-:-:S05]  /*fcf0*/  FFMA R4, R43, R2, R4 ;  /* 0x000000022b047223 */ /* 0x000fca0000000004 */
[----:B------:R-:W-:-:S04]  /*fd00*/  F2FP.F16.F32.PACK_AB R4, RZ, R4 ;  /* 0x00000004ff04723e */ /* 0x000fc800000000ff */
[----:B------:R-:W-:Y:S01]  /*fd10*/  PRMT R10, R4, 0x7610, R10 ;  /* 0x00007610040a7816 */ /* 0x000fe2000000000a */
[----:B------:R-:W-:-:S05]  /*fd20*/  @P2 IMAD.MOV.U32 R4, RZ, RZ, R160 ;  /* 0x000000ffff042224 */ /* 0x000fca00078e00a0 */
[----:B------:R0:W-:Y:S01]  /*fd30*/  @P2 STG.E.U16 desc[UR36][R4.64+0x42], R10 ;  /* 0x0000420a04002986 */ /* 0x0001e2000c101524 */
[----:B------:R-:W-:Y:S05]  /*fd40*/  @!P3 BRA `(.L_x_321) ;  /* 0x000000000004b947 */ /* 0x000fea0003800000 */
[----:B------:R0:W5:Y:S02]  /*fd50*/  LDG.E.LTC128B.U16 R3, desc[UR36][R6.64+0x50] ;  /* 0x0000502406037981 */ /* 0x000164000c1e1520 */
.L_x_321:
[----:B------:R-:W-:Y:S05]  /*fd60*/  BSYNC B1 ;  /* 0x0000000000017941 */ /* 0x000fea0003800000 */
.L_x_320:
        /* <DEDUP_REMOVED lines=9> */
.L_x_323:
[----:B------:R-:W-:Y:S05]  /*fe00*/  BSYNC B1 ;  /* 0x0000000000017941 */ /* 0x000fea0003800000 */
.L_x_322:
        /* <DEDUP_REMOVED lines=9> */
.L_x_325:
[----:B------:R-:W-:Y:S05]  /*fea0*/  BSYNC B1 ;  /* 0x0000000000017941 */ /* 0x000fea0003800000 */
.L_x_324:
        /* <DEDUP_REMOVED lines=12> */
.L_x_327:
[----:B------:R-:W-:Y:S05]  /*ff70*/  BSYNC B1 ;  /* 0x0000000000017941 */ /* 0x000fea0003800000 */
.L_x_326:
        /* <DEDUP_REMOVED lines=12> */
.L_x_329:
[----:B------:R-:W-:Y:S05]  /*10040*/  BSYNC B1 ;  /* 0x0000000000017941 */ /* 0x000fea0003800000 */
.L_x_328:
        /* <DEDUP_REMOVED lines=9> */
.L_x_331:
[----:B------:R-:W-:Y:S05]  /*100e0*/  BSYNC B1 ;  /* 0x0000000000017941 */ /* 0x000fea0003800000 */
.L_x_330:
        /* <DEDUP_REMOVED lines=9> */
.L_x_333:
[----:B------:R-:W-:Y:S05]  /*10180*/  BSYNC B1 ;  /* 0x0000000000017941 */ /* 0x000fea0003800000 */
.L_x_332:
        /* <DEDUP_REMOVED lines=12> */
.L_x_335:
[----:B------:R-:W-:Y:S05]  /*10250*/  BSYNC B1 ;  /* 0x0000000000017941 */ /* 0x000fea0003800000 */
.L_x_334:
        /* <DEDUP_REMOVED lines=12> */
.L_x_337:
[----:B------:R-:W-:Y:S05]  /*10320*/  BSYNC B1 ;  /* 0x0000000000017941 */ /* 0x000fea0003800000 */
.L_x_336:
        /* <DEDUP_REMOVED lines=9> */
.L_x_339:
[----:B------:R-:W-:Y:S05]  /*103c0*/  BSYNC B1 ;  /* 0x0000000000017941 */ /* 0x000fea0003800000 */
.L_x_338:
        /* <DEDUP_REMOVED lines=9> */
.L_x_341:
[----:B------:R-:W-:Y:S05]  /*10460*/  BSYNC B1 ;  /* 0x0000000000017941 */ /* 0x000fea0003800000 */
.L_x_340:
        /* <DEDUP_REMOVED lines=12> */
.L_x_343:
[----:B------:R-:W-:Y:S05]  /*10530*/  BSYNC B1 ;  /* 0x0000000000017941 */ /* 0x000fea0003800000 */
.L_x_342:
        /* <DEDUP_REMOVED lines=12> */
.L_x_345:
[----:B------:R-:W-:Y:S05]  /*10600*/  BSYNC B1 ;  /* 0x0000000000017941 */ /* 0x000fea0003800000 */
.L_x_344:
        /* <DEDUP_REMOVED lines=9> */
.L_x_347:
[----:B------:R-:W-:Y:S05]  /*106a0*/  BSYNC B1 ;  /* 0x0000000000017941 */ /* 0x000fea0003800000 */
.L_x_346:
        /* <DEDUP_REMOVED lines=9> */
.L_x_349:
[----:B------:R-:W-:Y:S05]  /*10740*/  BSYNC B1 ;  /* 0x0000000000017941 */ /* 0x000fea0003800000 */
.L_x_348:
        /* <DEDUP_REMOVED lines=12> */
.L_x_351:
[----:B------:R-:W-:Y:S05]  /*10810*/  BSYNC B1 ;  /* 0x0000000000017941 */ /* 0x000fea0003800000 */
.L_x_350:
        /* <DEDUP_REMOVED lines=12> */
.L_x_353:
[----:B------:R-:W-:Y:S05]  /*108e0*/  BSYNC B1 ;  /* 0x0000000000017941 */ /* 0x000fea0003800000 */
.L_x_352:
        /* <DEDUP_REMOVED lines=9> */
.L_x_355:
[----:B------:R-:W-:Y:S05]  /*10980*/  BSYNC B1 ;  /* 0x0000000000017941 */ /* 0x000fea0003800000 */
.L_x_354:
        /* <DEDUP_REMOVED lines=9> */
.L_x_357:
[----:B------:R-:W-:Y:S05]  /*10a20*/  BSYNC B1 ;  /* 0x0000000000017941 */ /* 0x000fea0003800000 */
.L_x_356:
        /* <DEDUP_REMOVED lines=12> */
.L_x_359:
[----:B------:R-:W-:Y:S05]  /*10af0*/  BSYNC B1 ;  /* 0x0000000000017941 */ /* 0x000fea0003800000 */
.L_x_358:
        /* <DEDUP_REMOVED lines=12> */
.L_x_361:
[----:B------:R-:W-:Y:S05]  /*10bc0*/  BSYNC B1 ;  /* 0x0000000000017941 */ /* 0x000fea0003800000 */
.L_x_360:
        /* <DEDUP_REMOVED lines=9> */
.L_x_363:
[----:B------:R-:W-:Y:S05]  /*10c60*/  BSYNC B1 ;  /* 0x0000000000017941 */ /* 0x000fea0003800000 */
.L_x_362:
        /* <DEDUP_REMOVED lines=9> */
.L_x_365:
[----:B------:R-:W-:Y:S05]  /*10d00*/  BSYNC B1 ;  /* 0x0000000000017941 */ /* 0x000fea0003800000 */
.L_x_364:
        /* <DEDUP_REMOVED lines=12> */
.L_x_367:
[----:B------:R-:W-:Y:S05]  /*10dd0*/  BSYNC B1 ;  /* 0x0000000000017941 */ /* 0x000fea0003800000 */
.L_x_366:
        /* <DEDUP_REMOVED lines=12> */
.L_x_369:
[----:B------:R-:W-:Y:S05]  /*10ea0*/  BSYNC B1 ;  /* 0x0000000000017941 */ /* 0x000fea0003800000 */
.L_x_368:
        /* <DEDUP_REMOVED lines=9> */
.L_x_371:
[----:B------:R-:W-:Y:S05]  /*10f40*/  BSYNC B1 ;  /* 0x0000000000017941 */ /* 0x000fea0003800000 */
.L_x_370:
        /* <DEDUP_REMOVED lines=9> */
.L_x_373:
[----:B------:R-:W-:Y:S05]  /*10fe0*/  BSYNC B1 ;  /* 0x0000000000017941 */ /* 0x000fea0003800000 */
.L_x_372:
        /* <DEDUP_REMOVED lines=12> */
.L_x_375:
[----:B------:R-:W-:Y:S05]  /*110b0*/  BSYNC B1 ;  /* 0x0000000000017941 */ /* 0x000fea0003800000 */
.L_x_374:
        /* <DEDUP_REMOVED lines=12> */
.L_x_377:
[----:B------:R-:W-:Y:S05]  /*11180*/  BSYNC B1 ;  /* 0x0000000000017941 */ /* 0x000fea0003800000 */
.L_x_376:
        /* <DEDUP_REMOVED lines=9> */
.L_x_379:
[----:B------:R-:W-:Y:S05]  /*11220*/  BSYNC B1 ;  /* 0x0000000000017941 */ /* 0x000fea0003800000 */
.L_x_378:
        /* <DEDUP_REMOVED lines=9> */
.L_x_381:
[----:B------:R-:W-:Y:S05]  /*112c0*/  BSYNC B1 ;  /* 0x0000000000017941 */ /* 0x000fea0003800000 */
.L_x_380:
        /* <DEDUP_REMOVED lines=12> */
.L_x_383:
[----:B------:R-:W-:Y:S05]  /*11390*/  BSYNC B1 ;  /* 0x0000000000017941 */ /* 0x000fea0003800000 */
.L_x_382:
        /* <DEDUP_REMOVED lines=12> */
.L_x_385:
[----:B------:R-:W-:Y:S05]  /*11460*/  BSYNC B1 ;  /* 0x0000000000017941 */ /* 0x000fea0003800000 */
.L_x_384:
        /* <DEDUP_REMOVED lines=9> */
.L_x_387:
[----:B------:R-:W-:Y:S05]  /*11500*/  BSYNC B1 ;  /* 0x0000000000017941 */ /* 0x000fea0003800000 */
.L_x_386:
        /* <DEDUP_REMOVED lines=9> */
.L_x_389:
[----:B------:R-:W-:Y:S05]  /*115a0*/  BSYNC B1 ;  /* 0x0000000000017941 */ /* 0x000fea0003800000 */
.L_x_388:
        /* <DEDUP_REMOVED lines=12> */
.L_x_391:
[----:B------:R-:W-:Y:S05]  /*11670*/  BSYNC B1 ;  /* 0x0000000000017941 */ /* 0x000fea0003800000 */
.L_x_390:
        /* <DEDUP_REMOVED lines=12> */
.L_x_393:
[----:B------:R-:W-:Y:S05]  /*11740*/  BSYNC B1 ;  /* 0x0000000000017941 */ /* 0x000fea0003800000 */
.L_x_392:
        /* <DEDUP_REMOVED lines=9> */
.L_x_395:
[----:B------:R-:W-:Y:S05]  /*117e0*/  BSYNC B1 ;  /* 0x0000000000017941 */ /* 0x000fea0003800000 */
.L_x_394:
        /* <DEDUP_REMOVED lines=9> */
.L_x_397:
[----:B------:R-:W-:Y:S05]  /*11880*/  BSYNC B1 ;  /* 0x0000000000017941 */ /* 0x000fea0003800000 */
.L_x_396:
        /* <DEDUP_REMOVED lines=12> */
.L_x_399:
[----:B------:R-:W-:Y:S05]  /*11950*/  BSYNC B1 ;  /* 0x0000000000017941 */ /* 0x000fea0003800000 */
.L_x_398:
        /* <DEDUP_REMOVED lines=12> */
.L_x_401:
[----:B------:R-:W-:Y:S05]  /*11a20*/  BSYNC B1 ;  /* 0x0000000000017941 */ /* 0x000fea0003800000 */
.L_x_400:
        /* <DEDUP_REMOVED lines=9> */
.L_x_403:
[----:B------:R-:W-:Y:S05]  /*11ac0*/  BSYNC B1 ;  /* 0x0000000000017941 */ /* 0x000fea0003800000 */
.L_x_402:
        /* <DEDUP_REMOVED lines=9> */
.L_x_405:
[----:B------:R-:W-:Y:S05]  /*11b60*/  BSYNC B1 ;  /* 0x0000000000017941 */ /* 0x000fea0003800000 */
.L_x_404:
        /* <DEDUP_REMOVED lines=12> */
.L_x_407:
[----:B------:R-:W-:Y:S05]  /*11c30*/  BSYNC B1 ;  /* 0x0000000000017941 */ /* 0x000fea0003800000 */
.L_x_406:
        /* <DEDUP_REMOVED lines=12> */
.L_x_409:
[----:B------:R-:W-:Y:S05]  /*11d00*/  BSYNC B1 ;  /* 0x0000000000017941 */ /* 0x000fea0003800000 */
.L_x_408:
        /* <DEDUP_REMOVED lines=9> */
.L_x_411:
[----:B------:R-:W-:Y:S05]  /*11da0*/  BSYNC B1 ;  /* 0x0000000000017941 */ /* 0x000fea0003800000 */
.L_x_410:
        /* <DEDUP_REMOVED lines=9> */
.L_x_413:
[----:B------:R-:W-:Y:S05]  /*11e40*/  BSYNC B1 ;  /* 0x0000000000017941 */ /* 0x000fea0003800000 */
.L_x_412:
        /* <DEDUP_REMOVED lines=12> */
.L_x_415:
[----:B------:R-:W-:Y:S05]  /*11f10*/  BSYNC B1 ;  /* 0x0000000000017941 */ /* 0x000fea0003800000 */
.L_x_414:
        /* <DEDUP_REMOVED lines=12> */
.L_x_417:
[----:B------:R-:W-:Y:S05]  /*11fe0*/  BSYNC B1 ;  /* 0x0000000000017941 */ /* 0x000fea0003800000 */
.L_x_416:
        /* <DEDUP_REMOVED lines=9> */
.L_x_419:
[----:B------:R-:W-:Y:S05]  /*12080*/  BSYNC B1 ;  /* 0x0000000000017941 */ /* 0x000fea0003800000 */
.L_x_418:
        /* <DEDUP_REMOVED lines=9> */
.L_x_421:
[----:B------:R-:W-:Y:S05]  /*12120*/  BSYNC B1 ;  /* 0x0000000000017941 */ /* 0x000fea0003800000 */
.L_x_420:
        /* <DEDUP_REMOVED lines=12> */
.L_x_423:
[----:B------:R-:W-:Y:S05]  /*121f0*/  BSYNC B1 ;  /* 0x0000000000017941 */ /* 0x000fea0003800000 */
.L_x_422:
        /* <DEDUP_REMOVED lines=12> */
.L_x_425:
[----:B------:R-:W-:Y:S05]  /*122c0*/  BSYNC B1 ;  /* 0x0000000000017941 */ /* 0x000fea0003800000 */
.L_x_424:
        /* <DEDUP_REMOVED lines=9> */
.L_x_427:
[----:B------:R-:W-:Y:S05]  /*12360*/  BSYNC B1 ;  /* 0x0000000000017941 */ /* 0x000fea0003800000 */
.L_x_426:
        /* <DEDUP_REMOVED lines=9> */
.L_x_429:
[----:B------:R-:W-:Y:S05]  /*12400*/  BSYNC B1 ;  /* 0x0000000000017941 */ /* 0x000fea0003800000 */
.L_x_428:
        /* <DEDUP_REMOVED lines=12> */
.L_x_431:
[----:B------:R-:W-:Y:S05]  /*124d0*/  BSYNC B1 ;  /* 0x0000000000017941 */ /* 0x000fea0003800000 */
.L_x_430:
        /* <DEDUP_REMOVED lines=12> */
.L_x_433:
[----:B------:R-:W-:Y:S05]  /*125a0*/  BSYNC B1 ;  /* 0x0000000000017941 */ /* 0x000fea0003800000 */
.L_x_432:
        /* <DEDUP_REMOVED lines=9> */
.L_x_435:
[----:B------:R-:W-:Y:S05]  /*12640*/  BSYNC B1 ;  /* 0x0000000000017941 */ /* 0x000fea0003800000 */
.L_x_434:
        /* <DEDUP_REMOVED lines=9> */
.L_x_437:
[----:B------:R-:W-:Y:S05]  /*126e0*/  BSYNC B1 ;  /* 0x0000000000017941 */ /* 0x000fea0003800000 */
.L_x_436:
        /* <DEDUP_REMOVED lines=12> */
.L_x_439:
[----:B------:R-:W-:Y:S05]  /*127b0*/  BSYNC B1 ;  /* 0x0000000000017941 */ /* 0x000fea0003800000 */
.L_x_438:
        /* <DEDUP_REMOVED lines=12> */
.L_x_441:
[----:B------:R-:W-:Y:S05]  /*12880*/  BSYNC B1 ;  /* 0x0000000000017941 */ /* 0x000fea0003800000 */
.L_x_440:
        /* <DEDUP_REMOVED lines=9> */
.L_x_443:
[----:B------:R-:W-:Y:S05]  /*12920*/  BSYNC B1 ;  /* 0x0000000000017941 */ /* 0x000fea0003800000 */
.L_x_442:
        /* <DEDUP_REMOVED lines=9> */
.L_x_445:
[----:B------:R-:W-:Y:S05]  /*129c0*/  BSYNC B1 ;  /* 0x0000000000017941 */ /* 0x000fea0003800000 */
.L_x_444:
        /* <DEDUP_REMOVED lines=12> */
.L_x_447:
[----:B------:R-:W-:Y:S05]  /*12a90*/  BSYNC B1 ;  /* 0x0000000000017941 */ /* 0x000fea0003800000 */
.L_x_446:
        /* <DEDUP_REMOVED lines=12> */
.L_x_449:
[----:B------:R-:W-:Y:S05]  /*12b60*/  BSYNC B1 ;  /* 0x0000000000017941 */ /* 0x000fea0003800000 */
.L_x_448:
        /* <DEDUP_REMOVED lines=9> */
.L_x_451:
[----:B------:R-:W-:Y:S05]  /*12c00*/  BSYNC B1 ;  /* 0x0000000000017941 */ /* 0x000fea0003800000 */
.L_x_450:
        /* <DEDUP_REMOVED lines=9> */
.L_x_453:
[----:B------:R-:W-:Y:S05]  /*12ca0*/  BSYNC B1 ;  /* 0x0000000000017941 */ /* 0x000fea0003800000 */
.L_x_452:
        /* <DEDUP_REMOVED lines=12> */
.L_x_455:
[----:B------:R-:W-:Y:S05]  /*12d70*/  BSYNC B1 ;  /* 0x0000000000017941 */ /* 0x000fea0003800000 */
.L_x_454:
        /* <DEDUP_REMOVED lines=12> */
.L_x_457:
[----:B------:R-:W-:Y:S05]  /*12e40*/  BSYNC B1 ;  /* 0x0000000000017941 */ /* 0x000fea0003800000 */
.L_x_456:
        /* <DEDUP_REMOVED lines=9> */
.L_x_459:
[----:B------:R-:W-:Y:S05]  /*12ee0*/  BSYNC B1 ;  /* 0x0000000000017941 */ /* 0x000fea0003800000 */
.L_x_458:
        /* <DEDUP_REMOVED lines=9> */
.L_x_461:
[----:B------:R-:W-:Y:S05]  /*12f80*/  BSYNC B1 ;  /* 0x0000000000017941 */ /* 0x000fea0003800000 */
.L_x_460:
        /* <DEDUP_REMOVED lines=12> */
.L_x_463:
[----:B------:R-:W-:Y:S05]  /*13050*/  BSYNC B1 ;  /* 0x0000000000017941 */ /* 0x000fea0003800000 */
.L_x_462:
        /* <DEDUP_REMOVED lines=12> */
.L_x_465:
[----:B------:R-:W-:Y:S05]  /*13120*/  BSYNC B1 ;  /* 0x0000000000017941 */ /* 0x000fea0003800000 */
.L_x_464:
        /* <DEDUP_REMOVED lines=9> */
.L_x_467:
[----:B------:R-:W-:Y:S05]  /*131c0*/  BSYNC B1 ;  /* 0x0000000000017941 */ /* 0x000fea0003800000 */
.L_x_466:
        /* <DEDUP_REMOVED lines=9> */
.L_x_469:
[----:B------:R-:W-:Y:S05]  /*13260*/  BSYNC B1 ;  /* 0x0000000000017941 */ /* 0x000fea0003800000 */
.L_x_468:
        /* <DEDUP_REMOVED lines=12> */
.L_x_471:
[----:B------:R-:W-:Y:S05]  /*13330*/  BSYNC B1 ;  /* 0x0000000000017941 */ /* 0x000fea0003800000 */
.L_x_470:
        /* <DEDUP_REMOVED lines=12> */
.L_x_473:
[----:B------:R-:W-:Y:S05]  /*13400*/  BSYNC B1 ;  /* 0x0000000000017941 */ /* 0x000fea0003800000 */
.L_x_472:
        /* <DEDUP_REMOVED lines=9> */
.L_x_475:
[----:B------:R-:W-:Y:S05]  /*134a0*/  BSYNC B1 ;  /* 0x0000000000017941 */ /* 0x000fea0003800000 */
.L_x_474:
        /* <DEDUP_REMOVED lines=9> */
.L_x_477:
[----:B------:R-:W-:Y:S05]  /*13540*/  BSYNC B1 ;  /* 0x0000000000017941 */ /* 0x000fea0003800000 */
.L_x_476:
        /* <DEDUP_REMOVED lines=12> */
.L_x_479:
[----:B------:R-:W-:Y:S05]  /*13610*/  BSYNC B1 ;  /* 0x0000000000017941 */ /* 0x000fea0003800000 */
.L_x_478:
        /* <DEDUP_REMOVED lines=12> */
.L_x_481:
[----:B------:R-:W-:Y:S05]  /*136e0*/  BSYNC B1 ;  /* 0x0000000000017941 */ /* 0x000fea0003800000 */
.L_x_480:
        /* <DEDUP_REMOVED lines=9> */
.L_x_483:
[----:B------:R-:W-:Y:S05]  /*13780*/  BSYNC B1 ;  /* 0x0000000000017941 */ /* 0x000fea0003800000 */
.L_x_482:
        /* <DEDUP_REMOVED lines=9> */
.L_x_485:
[----:B------:R-:W-:Y:S05]  /*13820*/  BSYNC B1 ;  /* 0x0000000000017941 */ /* 0x000fea0003800000 */
.L_x_484:
        /* <DEDUP_REMOVED lines=12> */
.L_x_487:
[----:B------:R-:W-:Y:S05]  /*138f0*/  BSYNC B1 ;  /* 0x0000000000017941 */ /* 0x000fea0003800000 */
.L_x_486:
        /* <DEDUP_REMOVED lines=12> */
.L_x_489:
[----:B------:R-:W-:Y:S05]  /*139c0*/  BSYNC B1 ;  /* 0x0000000000017941 */ /* 0x000fea0003800000 */
.L_x_488:
        /* <DEDUP_REMOVED lines=9> */
.L_x_491:
[----:B------:R-:W-:Y:S05]  /*13a60*/  BSYNC B1 ;  /* 0x0000000000017941 */ /* 0x000fea0003800000 */
.L_x_490:
        /* <DEDUP_REMOVED lines=9> */
.L_x_493:
[----:B------:R-:W-:Y:S05]  /*13b00*/  BSYNC B1 ;  /* 0x0000000000017941 */ /* 0x000fea0003800000 */
.L_x_492:
        /* <DEDUP_REMOVED lines=12> */
.L_x_495:
[----:B------:R-:W-:Y:S05]  /*13bd0*/  BSYNC B1 ;  /* 0x0000000000017941 */ /* 0x000fea0003800000 */
.L_x_494:
        /* <DEDUP_REMOVED lines=12> */
.L_x_497:
[----:B------:R-:W-:Y:S05]  /*13ca0*/  BSYNC B1 ;  /* 0x0000000000017941 */ /* 0x000fea0003800000 */
.L_x_496:
        /* <DEDUP_REMOVED lines=9> */
.L_x_499:
[----:B------:R-:W-:Y:S05]  /*13d40*/  BSYNC B1 ;  /* 0x0000000000017941 */ /* 0x000fea0003800000 */
.L_x_498:
        /* <DEDUP_REMOVED lines=9> */
.L_x_501:
[----:B------:R-:W-:Y:S05]  /*13de0*/  BSYNC B1 ;  /* 0x0000000000017941 */ /* 0x000fea0003800000 */
.L_x_500:
        /* <DEDUP_REMOVED lines=12> */
.L_x_503:
[----:B------:R-:W-:Y:S05]  /*13eb0*/  BSYNC B1 ;  /* 0x0000000000017941 */ /* 0x000fea0003800000 */
.L_x_502:
        /* <DEDUP_REMOVED lines=12> */
.L_x_505:
[----:B------:R-:W-:Y:S05]  /*13f80*/  BSYNC B1 ;  /* 0x0000000000017941 */ /* 0x000fea0003800000 */
.L_x_504:
        /* <DEDUP_REMOVED lines=9> */
.L_x_507:
[----:B------:R-:W-:Y:S05]  /*14020*/  BSYNC B1 ;  /* 0x0000000000017941 */ /* 0x000fea0003800000 */
.L_x_506:
        /* <DEDUP_REMOVED lines=9> */
.L_x_509:
[----:B------:R-:W-:Y:S05]  /*140c0*/  BSYNC B1 ;  /* 0x0000000000017941 */ /* 0x000fea0003800000 */
.L_x_508:
        /* <DEDUP_REMOVED lines=12> */
.L_x_511:
[----:B------:R-:W-:Y:S05]  /*14190*/  BSYNC B1 ;  /* 0x0000000000017941 */ /* 0x000fea0003800000 */
.L_x_510:
        /* <DEDUP_REMOVED lines=12> */
.L_x_513:
[----:B------:R-:W-:Y:S05]  /*14260*/  BSYNC B1 ;  /* 0x0000000000017941 */ /* 0x000fea0003800000 */
.L_x_512:
        /* <DEDUP_REMOVED lines=9> */
.L_x_515:
[----:B------:R-:W-:Y:S05]  /*14300*/  BSYNC B1 ;  /* 0x0000000000017941 */ /* 0x000fea0003800000 */
.L_x_514:
        /* <DEDUP_REMOVED lines=9> */
.L_x_517:
[----:B------:R-:W-:Y:S05]  /*143a0*/  BSYNC B1 ;  /* 0x0000000000017941 */ /* 0x000fea0003800000 */
.L_x_516:
        /* <DEDUP_REMOVED lines=12> */
.L_x_519:
[----:B------:R-:W-:Y:S05]  /*14470*/  BSYNC B1 ;  /* 0x0000000000017941 */ /* 0x000fea0003800000 */
.L_x_518:
        /* <DEDUP_REMOVED lines=12> */
.L_x_521:
[----:B------:R-:W-:Y:S05]  /*14540*/  BSYNC B1 ;  /* 0x0000000000017941 */ /* 0x000fea0003800000 */
.L_x_520:
        /* <DEDUP_REMOVED lines=9> */
.L_x_523:
[----:B------:R-:W-:Y:S05]  /*145e0*/  BSYNC B1 ;  /* 0x0000000000017941 */ /* 0x000fea0003800000 */
.L_x_522:
        /* <DEDUP_REMOVED lines=9> */
.L_x_525:
[----:B------:R-:W-:Y:S05]  /*14680*/  BSYNC B1 ;  /* 0x0000000000017941 */ /* 0x000fea0003800000 */
.L_x_524:
        /* <DEDUP_REMOVED lines=12> */
.L_x_527:
[----:B------:R-:W-:Y:S05]  /*14750*/  BSYNC B1 ;  /* 0x0000000000017941 */ /* 0x000fea0003800000 */
.L_x_526:
        /* <DEDUP_REMOVED lines=12> */
.L_x_529:
[----:B------:R-:W-:Y:S05]  /*14820*/  BSYNC B1 ;  /* 0x0000000000017941 */ /* 0x000fea0003800000 */
.L_x_528:
        /* <DEDUP_REMOVED lines=9> */
.L_x_531:
[----:B------:R-:W-:Y:S05]  /*148c0*/  BSYNC B1 ;  /* 0x0000000000017941 */ /* 0x000fea0003800000 */
.L_x_530:
        /* <DEDUP_REMOVED lines=9> */
.L_x_533:
[----:B------:R-:W-:Y:S05]  /*14960*/  BSYNC B1 ;  /* 0x0000000000017941 */ /* 0x000fea0003800000 */
.L_x_532:
[----:B-----5:R-:W-:Y:S01]  /*14970*/  HADD2.F32 R5, -RZ, R3.H0_H0 ;  /* 0x20000003ff057230 */ /* 0x020fe20000004100 */
[----:B------:R-:W-:Y:S01]  /*14980*/  ISETP.GT.AND P1, PT, R0, 0xf9, P1 ;  /* 0x000000f90000780c */ /* 0x000fe20000f24270 */
[----:B0-----:R-:W-:Y:S01]  /*14990*/  @P2 IMAD.MOV.U32 R4, RZ, RZ, R160 ;  /* 0x000000ffff042224 */ /* 0x001fe200078e00a0 */
[----:B------:R-:W-:Y:S02]  /*149a0*/  BSSY B1, `(.L_x_534) ;  /* 0x0000009000017945 */ /* 0x000fe40003800000 */
[----:B------:R-:W-:-:S04]  /*149b0*/  FMUL R5, R5, R16 ;  /* 0x0000001005057220 */ /* 0x000fc80000400000 */
[----:B------:R-:W-:-:S05]  /*149c0*/  FFMA R5, R150, R2, R5 ;  /* 0x0000000296057223 */ /* 0x000fca0000000005 */
[----:B------:R-:W-:-:S04]  /*149d0*/  F2FP.F16.F32.PACK_AB R5, RZ, R5 ;  /* 0x00000005ff05723e */ /* 0x000fc800000000ff */
[----:B-1-34-:R-:W-:Y:S02]  /*149e0*/  PRMT R6, R5, 0x7610, R6 ;  /* 0x0000761005067816 */ /* 0x01afe40000000006 */
[----:B------:R-:W-:-:S05]  /*149f0*/  @P2 MOV R5, R161 ;  /* 0x000000a100052202 */ /* 0x000fca0000000f00 */
[----:B------:R0:W-:Y:S01]  /*14a00*/  @P2 STG.E.U16 desc[UR36][R4.64+0x1f0], R6 ;  /* 0x0001f00604002986 */ /* 0x0001e2000c101524 */
[----:B------:R-:W-:Y:S05]  /*14a10*/  @!P1 BRA `(.L_x_535) ;  /* 0x0000000000049947 */ /* 0x000fea0003800000 */
[----:B------:R1:W5:Y:S02]  /*14a20*/  LDG.E.LTC128B.U16 R3, desc[UR36][R12.64+0x1f2] ;  /* 0x0001f2240c037981 */ /* 0x000364000c1e1520 */
.L_x_535:
[----:B------:R-:W-:Y:S05]  /*14a30*/  BSYNC B1 ;  /* 0x0000000000017941 */ /* 0x000fea0003800000 */
.L_x_534:
[----:B------:R-:W-:Y:S05]  /*14a40*/  @!P1 BRA `(.L_x_536) ;  /* 0x0000005400b89947 */ /* 0x000fea0003800000 */
[----:B-----5:R-:W-:-:S05]  /*14a50*/  HADD2.F32 R3, -RZ, R3.H0_H0 ;  /* 0x20000003ff037230 */ /* 0x020fca0000004100 */
[----:B------:R-:W-:-:S04]  /*14a60*/  FMUL R0, R3, R16 ;  /* 0x0000001003007220 */ /* 0x000fc80000400000 */
[----:B------:R-:W-:-:S05]  /*14a70*/  FFMA R0, R151, R2, R0 ;  /* 0x0000000297007223 */ /* 0x000fca0000000000 */
[----:B------:R-:W-:-:S05]  /*14a80*/  F2FP.F16.F32.PACK_AB R0, RZ, R0 ;  /* 0x00000000ff00723e */ /* 0x000fca00000000ff */
[----:B------:R3:W-:Y:S01]  /*14a90*/  STG.E.U16 desc[UR36][R160.64+0x1f2], R0 ;  /* 0x0001f200a0007986 */ /* 0x0007e2000c101524 */
[----:B------:R-:W-:Y:S05]  /*14aa0*/  BRA `(.L_x_536) ;  /* 0x0000005400a07947 */ /* 0x000fea0003800000 */
.L_x_29:
[----:B------:R-:W2:Y:S01]  /*14ab0*/  LDL.LU R8, [R1+0xc] ;  /* 0x00000c0001087983 */ /* 0x000ea20000300800 */
[----:B------:R-:W-:-:S03]  /*14ac0*/  ULDC.64 UR6, c[0x0][0x5c0] ;  /* 0x0001700000067ab9 */ /* 0x000fc60000000a00 */
[----:B------:R-:W3:Y:S04]  /*14ad0*/  LDL.LU R13, [R1+0xb8] ;  /* 0x0000b800010d7983 */ /* 0x000ee80000300800 */
[----:B------:R-:W4:Y:S04]  /*14ae0*/  LDL.LU R227, [R1+0xbc] ;  /* 0x0000bc0001e37983 */ /* 0x000f280000300800 */
[----:B------:R-:W5:Y:S04]  /*14af0*/  LDL.LU R226, [R1+0xc0] ;  /* 0x0000c00001e27983 */ /* 0x000f680000300800 */
        /* <DEDUP_REMOVED lines=70> */
[----:B------:R-:W5:Y:S01]  /*14f60*/  LDL.LU R153, [R1+0x1dc] ;  /* 0x0001dc0001997983 */ /* 0x000f620000300800 */
[----:B------:R-:W-:-:S03]  /*14f70*/  LEA R4, P0, R6, UR6, 0x1 ;  /* 0x0000000606047c11 */ /* 0x000fc6000f8008ff */
[----:B------:R-:W5:Y:S04]  /*14f80*/  LDL.LU R152, [R1+0x1e0] ;  /* 0x0001e00001987983 */ /* 0x000f680000300800 */
[----:B------:R-:W5:Y:S04]  /*14f90*/  LDL.LU R23, [R1+0x1e4] ;  /* 0x0001e40001177983 */ /* 0x000f680000300800 */
[----:B------:R-:W5:Y:S04]  /*14fa0*/  LDL.LU R22, [R1+0x1e8] ;  /* 0x0001e80001167983 */ /* 0x000f680000300800 */
[----:B------:R-:W5:Y:S01]  /*14fb0*/  LDL.LU R21, [R1+0x1ec] ;  /* 0x0001ec0001157983 */ /* 0x000f620000300800 */
[----:B------:R-:W-:-:S03]  /*14fc0*/  LEA.HI.X R5, R6, UR7, R10, 0x1, P0 ;  /* 0x0000000706057c11 */ /* 0x000fc600080f0c0a */
[----:B------:R-:W5:Y:S04]  /*14fd0*/  LDL.LU R20, [R1+0x1f0] ;  /* 0x0001f00001147983 */ /* 0x000f680000300800 */
[----:B------:R-:W5:Y:S04]  /*14fe0*/  LDL.LU R19, [R1+0x1f4] ;  /* 0x0001f40001137983 */ /* 0x000f680000300800 */
[----:B------:R-:W5:Y:S04]  /*14ff0*/  LDL.LU R18, [R1+0x1f8] ;  /* 0x0001f80001127983 */ /* 0x000f680000300800 */
[----:B------:R-:W5:Y:S04]  /*15000*/  LDL.LU R15, [R1+0x1fc] ;  /* 0x0001fc00010f7983 */ /* 0x000f680000300800 */
[----:B------:R-:W2:Y:S04]  /*15010*/  LDL.LU R6, [R1] ;  /* 0x0000000001067983 */ /* 0x000ea80000300800 */
[----:B------:R-:W3:Y:S04]  /*15020*/  LDL.LU R7, [R1+0x8] ;  /* 0x0000080001077983 */ /* 0x000ee80000300800 */
[----:B------:R-:W4:Y:S01]  /*15030*/  LDL.LU R10, [R1+0x5c] ;  /* 0x00005c00010a7983 */ /* 0x000f220000300800 */
[----:B--2---:R-:W-:-:S05]  /*15040*/  FMUL R6, R6, R2 ;  /* 0x0000000206067220 */ /* 0x004fca0000400000 */
[----:B------:R-:W-:-:S05]  /*15050*/  F2FP.F16.F32.PACK_AB R6, RZ, R6 ;  /* 0x00000006ff06723e */ /* 0x000fca00000000ff */
[----:B------:R0:W-:Y:S04]  /*15060*/  @P1 STG.E.U16 desc[UR36][R4.64], R6 ;  /* 0x0000000604001986 */ /* 0x0001e8000c101524 */
[----:B0-----:R-:W2:Y:S01]  /*15070*/  LDL.LU R6, [R1+0x4] ;  /* 0x0000040001067983 */ /* 0x001ea20000300800 */
[----:B------:R-:W-:Y:S01]  /*15080*/  ISETP.GT.AND P0, PT, R0, 0x1, P3 ;  /* 0x000000010000780c */ /* 0x000fe20001f04270 */
[-C--:B---3--:R-:W-:Y:S01]  /*15090*/  FMUL R7, R7, R2.reuse ;  /* 0x0000000207077220 */ /* 0x088fe20000400000 */
[----:B------:R-:W-:Y:S01]  /*150a0*/  ISETP.GT.AND P2, PT, R3, 0x8, PT ;  /* 0x000000080300780c */ /* 0x000fe20003f44270 */
[----:B------:R-:W-:Y:S01]  /*150b0*/  USHF.L.U32 UR7, UR4, 0x4, URZ ;  /* 0x0000000404077899 */ /* 0x000fe2000800063f */
[----:B------:R-:W-:Y:S01]  /*150c0*/  FMUL R8, R8, R2 ;  /* 0x0000000208087220 */ /* 0x000fe20000400000 */
[----:B------:R-:W-:Y:S01]  /*150d0*/  USHF.L.U64.HI UR6, UR4, 0x4, UR5 ;  /* 0x0000000404067899 */ /* 0x000fe20008010205 */
[----:B------:R-:W-:-:S03]  /*150e0*/  F2FP.F16.F32.PACK_AB R7, RZ, R7 ;  /* 0x00000007ff07723e */ /* 0x000fc600000000ff */
[----:B------:R-:W-:Y:S02]  /*150f0*/  F2FP.F16.F32.PACK_AB R8, RZ, R8 ;  /* 0x00000008ff08723e */ /* 0x000fe400000000ff */
[----:B------:R-:W-:Y:S01]  /*15100*/  PRMT R9, R7, 0x7610, R9 ;  /* 0x0000761007097816 */ /* 0x000fe20000000009 */
[----:B--2---:R-:W-:-:S05]  /*15110*/  FMUL R6, R6, R2 ;  /* 0x0000000206067220 */ /* 0x004fca0000400000 */
[----:B------:R-:W-:-:S05]  /*15120*/  F2FP.F16.F32.PACK_AB R6, RZ, R6 ;  /* 0x00000006ff06723e */ /* 0x000fca00000000ff */
[----:B------:R0:W-:Y:S01]  /*15130*/  @P0 STG.E.U16 desc[UR36][R4.64+0x2], R6 ;  /* 0x0000020604000986 */ /* 0x0001e2000c101524 */
[----:B------:R-:W-:Y:S02]  /*15140*/  ISETP.GT.AND P0, PT, R0, RZ, P2 ;  /* 0x000000ff0000720c */ /* 0x000fe40001704270 */
[----:B0-----:R-:W-:-:S04]  /*15150*/  IADD3 R6, P1, R4, UR7, RZ ;  /* 0x0000000704067c10 */ /* 0x001fc8000ff3e0ff */
[----:B------:R-:W-:-:S07]  /*15160*/  IADD3.X R7, R5, UR6, RZ, P1, !PT ;  /* 0x0000000605077c10 */ /* 0x000fce0008ffe4ff */
[----:B------:R0:W-:Y:S01]  /*15170*/  @P0 STG.E.U16 desc[UR36][R6.64], R9 ;  /* 0x0000000906000986 */ /* 0x0001e2000c101524 */
[----:B------:R-:W-:-:S03]  /*15180*/  ISETP.GT.AND P0, PT, R0, 0x1, P2 ;  /* 0x000000010000780c */ /* 0x000fc60001704270 */
[----:B0-----:R-:W2:Y:S10]  /*15190*/  LDL.LU R9, [R1+0x54] ;  /* 0x0000540001097983 */ /* 0x001eb40000300800 */
[----:B------:R0:W-:Y:S04]  /*151a0*/  @P0 STG.E.U16 desc[UR36][R6.64+0x2], R8 ;  /* 0x0000020806000986 */ /* 0x0001e8000c101524 */
[----:B0-----:R-:W3:Y:S01]  /*151b0*/  LDL.LU R8, [R1+0x10] ;  /* 0x0000100001087983 */ /* 0x001ee20000300800 */
[----:B------:R-:W-:Y:S01]  /*151c0*/  ISETP.GT.AND P0, PT, R0, 0x8, P3 ;  /* 0x000000080000780c */ /* 0x000fe20001f04270 */
[----:B---3--:R-:W-:-:S05]  /*151d0*/  FMUL R8, R8, R2 ;  /* 0x0000000208087220 */ /* 0x008fca0000400000 */
[----:B------:R-:W-:-:S07]  /*151e0*/  F2FP.F16.F32.PACK_AB R8, RZ, R8 ;  /* 0x00000008ff08723e */ /* 0x000fce00000000ff */
        /* <DEDUP_REMOVED lines=78> */
[----:B--2---:R-:W-:-:S05]  /*156d0*/  FMUL R9, R9, R2 ;  /* 0x0000000209097220 */ /* 0x004fca0000400000 */
[----:B------:R-:W-:-:S04]  /*156e0*/  F2FP.F16.F32.PACK_AB R9, RZ, R9 ;  /* 0x00000009ff09723e */ /* 0x000fc800000000ff */
[----:B------:R-:W-:Y:S01]  /*156f0*/  PRMT R11, R9, 0x7610, R11 ;  /* 0x00007610090b7816 */ /* 0x000fe2000000000b */
[----:B---3--:R-:W-:-:S05]  /*15700*/  FMUL R8, R8, R2 ;  /* 0x0000000208087220 */ /* 0x008fca0000400000 */
[----:B------:R-:W-:-:S05]  /*15710*/  F2FP.F16.F32.PACK_AB R8, RZ, R8 ;  /* 0x00000008ff08723e */ /* 0x000fca00000000ff */
[----:B------:R0:W-:Y:S04]  /*15720*/  @P0 STG.E.U16 desc[UR36][R4.64+0x50], R8 ;  /* 0x0000500804000986 */ /* 0x0001e8000c101524 */
[----:B0-----:R-:W2:Y:S01]  /*15730*/  LDL.LU R8, [R1+0x58] ;  /* 0x0000580001087983 */ /* 0x001ea20000300800 */
[----:B------:R-:W-:Y:S01]  /*15740*/  ISETP.GT.AND P5, PT, R0, 0x29, P3 ;  /* 0x000000290000780c */ /* 0x000fe20001fa4270 */
[----:B----4-:R-:W-:Y:S01]  /*15750*/  FMUL R10, R10, R2 ;  /* 0x000000020a0a7220 */ /* 0x010fe20000400000 */
[C---:B------:R-:W-:Y:S01]  /*15760*/  ISETP.GT.AND P0, PT, R0.reuse, 0x28, P2 ;  /* 0x000000280000780c */ /* 0x040fe20001704270 */
[----:B------:R-:W3:Y:S01]  /*15770*/  LDL.LU R9, [R1+0x60] ;  /* 0x0000600001097983 */ /* 0x000ee20000300800 */
[C---:B------:R-:W-:Y:S02]  /*15780*/  ISETP.GT.AND P4, PT, R0.reuse, 0x29, P2 ;  /* 0x000000290000780c */ /* 0x040fe40001784270 */
[----:B------:R-:W-:-:S02]  /*15790*/  ISETP.GT.AND P1, PT, R0, 0x30, P3 ;  /* 0x000000300000780c */ /* 0x000fc40001f24270 */
[----:B------:R-:W-:Y:S01]  /*157a0*/  F2FP.F16.F32.PACK_AB R10, RZ, R10 ;  /* 0x0000000aff0a723e */ /* 0x000fe200000000ff */
[-C--:B--2---:R-:W-:Y:S01]  /*157b0*/  FMUL R8, R8, R2.reuse ;  /* 0x0000000208087220 */ /* 0x084fe20000400000 */
[----:B---3--:R-:W-:-:S04]  /*157c0*/  FMUL R9, R9, R2 ;  /* 0x0000000209097220 */ /* 0x008fc80000400000 */
[----:B------:R-:W-:-:S04]  /*157d0*/  F2FP.F16.F32.PACK_AB R8, RZ, R8 ;  /* 0x00000008ff08723e */ /* 0x000fc800000000ff */
[----:B------:R-:W-:Y:S02]  /*157e0*/  PRMT R12, R8, 0x7610, R12 ;  /* 0x00007610080c7816 */ /* 0x000fe4000000000c */
[----:B------:R-:W-:Y:S02]  /*157f0*/  F2FP.F16.F32.PACK_AB R8, RZ, R9 ;  /* 0x00000009ff08723e */ /* 0x000fe400000000ff */
[----:B------:R-:W2:Y:S04]  /*15800*/  LDL.LU R9, [R1+0x64] ;  /* 0x0000640001097983 */ /* 0x000ea80000300800 */
[----:B------:R0:W-:Y:S04]  /*15810*/  @P5 STG.E.U16 desc[UR36][R4.64+0x52], R11 ;  /* 0x0000520b04005986 */ /* 0x0001e8000c101524 */
[----:B------:R-:W-:Y:S04]  /*15820*/  @P0 STG.E.U16 desc[UR36][R6.64+0x50], R12 ;  /* 0x0000500c06000986 */ /* 0x000fe8000c101524 */
[----:B------:R1:W-:Y:S01]  /*15830*/  @P4 STG.E.U16 desc[UR36][R6.64+0x52], R10 ;  /* 0x0000520a06004986 */ /* 0x0003e2000c101524 */
[----:B0-----:R-:W-:-:S03]  /*15840*/  PRMT R11, R8, 0x7610, R11 ;  /* 0x00007610080b7816 */ /* 0x001fc6000000000b */
[----:B------:R-:W3:Y:S04]  /*15850*/  LDL.LU R8, [R1+0x68] ;  /* 0x0000680001087983 */ /* 0x000ee80000300800 */
[----:B------:R0:W-:Y:S04]  /*15860*/  @P1 STG.E.U16 desc[UR36][R4.64+0x60], R11 ;  /* 0x0000600b04001986 */ /* 0x0001e8000c101524 */
[----:B-1----:R-:W4:Y:S01]  /*15870*/  LDL.LU R10, [R1+0x6c] ;  /* 0x00006c00010a7983 */ /* 0x002f220000300800 */
[----:B--2---:R-:W-:-:S05]  /*15880*/  FMUL R9, R9, R2 ;  /* 0x0000000209097220 */ /* 0x004fca0000400000 */
[----:B------:R-:W-:-:S04]  /*15890*/  F2FP.F16.F32.PACK_AB R9, RZ, R9 ;  /* 0x00000009ff09723e */ /* 0x000fc800000000ff */
[----:B0-----:R-:W-:Y:S02]  /*158a0*/  PRMT R11, R9, 0x7610, R11 ;  /* 0x00007610090b7816 */ /* 0x001fe4000000000b */
[----:B------:R-:W2:Y:S01]  /*158b0*/  LDL.LU R9, [R1+0x70] ;  /* 0x0000700001097983 */ /* 0x000ea20000300800 */
[----:B---3--:R-:W-:-:S05]  /*158c0*/  FMUL R8, R8, R2 ;  /* 0x0000000208087220 */ /* 0x008fca0000400000 */
[----:B------:R-:W-:-:S04]  /*158d0*/  F2FP.F16.F32.PACK_AB R8, RZ, R8 ;  /* 0x00000008ff08723e */ /* 0x000fc800000000ff */
[----:B------:R-:W-:Y:S01]  /*158e0*/  PRMT R12, R8, 0x7610, R12 ;  /* 0x00007610080c7816 */ /* 0x000fe2000000000c */
[----:B--2---:R-:W-:-:S05]  /*158f0*/  FMUL R9, R9, R2 ;  /* 0x0000000209097220 */ /* 0x004fca0000400000 */
[----:B------:R-:W-:Y:S02]  /*15900*/  F2FP.F16.F32.PACK_AB R8, RZ, R9 ;  /* 0x00000009ff08723e */ /* 0x000fe400000000ff */
[----:B------:R-:W2:Y:S01]  /*15910*/  LDL.LU R9, [R1+0x74] ;  /* 0x0000740001097983 */ /* 0x000ea20000300800 */
[C---:B------:R-:W-:Y:S02]  /*15920*/  ISETP.GT.AND P0, PT, R0.reuse, 0x31, P3 ;  /* 0x000000310000780c */ /* 0x040fe40001f04270 */
[C---:B------:R-:W-:Y:S02]  /*15930*/  ISETP.GT.AND P4, PT, R0.reuse, 0x30, P2 ;  /* 0x000000300000780c */ /* 0x040fe40001784270 */
[C---:B------:R-:W-:Y:S02]  /*15940*/  ISETP.GT.AND P5, PT, R0.reuse, 0x31, P2 ;  /* 0x000000310000780c */ /* 0x040fe400017a4270 */
[----:B------:R-:W-:Y:S01]  /*15950*/  ISETP.GT.AND P1, PT, R0, 0x38, P3 ;  /* 0x000000380000780c */ /* 0x000fe20001f24270 */
[----:B----4-:R-:W-:-:S05]  /*15960*/  FMUL R10, R10, R2 ;  /* 0x000000020a0a7220 */ /* 0x010fca0000400000 */
[----:B------:R-:W-:Y:S01]  /*15970*/  F2FP.F16.F32.PACK_AB R10, RZ, R10 ;  /* 0x0000000aff0a723e */ /* 0x000fe200000000ff */
        /* <DEDUP_REMOVED lines=42> */
[----:B------:R-:W-:Y:S01]  /*15c20*/  ISETP.GT.AND P5, PT, R0, 0x41, P2 ;  /* 0x000000410000780c */ /* 0x000fe200017a4270 */
[----:B----4-:R-:W-:Y:S01]  /*15c30*/  FMUL R10, R10, R2 ;  /* 0x000000020a0a7220 */ /* 0x010fe20000400000 */
[----:B------:R-:W-:-:S04]  /*15c40*/  ISETP.GT.AND P1, PT, R0, 0x48, P3 ;  /* 0x000000480000780c */ /* 0x000fc80001f24270 */
[----:B------:R-:W-:-:S03]  /*15c50*/  F2FP.F16.F32.PACK_AB R10, RZ, R10 ;  /* 0x0000000aff0a723e */ /* 0x000fc600000000ff */
[----:B------:R-:W-:Y:S04]  /*15c60*/  @P0 STG.E.U16 desc[UR36][R4.64+0x82], R11 ;  /* 0x0000820b04000986 */ /* 0x000fe8000c101524 */
[----:B------:R-:W-:Y:S04]  /*15c70*/  @P4 STG.E.U16 desc[UR36][R6.64+0x80], R12 ;  /* 0x0000800c06004986 */ /* 0x000fe8000c101524 */
[----:B------:R0:W-:Y:S04]  /*15c80*/  @P5 STG.E.U16 desc[UR36][R6.64+0x82], R10 ;  /* 0x0000820a06005986 */ /* 0x0001e8000c101524 */
[----:B------:R1:W-:Y:S04]  /*15c90*/  @P1 STG.E.U16 desc[UR36][R4.64+0x90], R8 ;  /* 0x0000900804001986 */ /* 0x0003e8000c101524 */
[----:B0-----:R-:W3:Y:S04]  /*15ca0*/  LDL.LU R10, [R1+0x98] ;  /* 0x00009800010a7983 */ /* 0x001ee80000300800 */
[----:B-1----:R-:W4:Y:S01]  /*15cb0*/  LDL.LU R8, [R1+0x9c] ;  /* 0x00009c0001087983 */ /* 0x002f220000300800 */
[----:B--2---:R-:W-:-:S05]  /*15cc0*/  FMUL R9, R9, R2 ;  /* 0x0000000209097220 */ /* 0x004fca0000400000 */
[----:B------:R-:W-:-:S04]  /*15cd0*/  F2FP.F16.F32.PACK_AB R9, RZ, R9 ;  /* 0x00000009ff09723e */ /* 0x000fc800000000ff */
[----:B------:R-:W-:Y:S02]  /*15ce0*/  PRMT R11, R9, 0x7610, R11 ;  /* 0x00007610090b7816 */ /* 0x000fe4000000000b */
[----:B------:R-:W2:Y:S01]  /*15cf0*/  LDL.LU R9, [R1+0xa0] ;  /* 0x0000a00001097983 */ /* 0x000ea20000300800 */
[C---:B------:R-:W-:Y:S02]  /*15d00*/  ISETP.GT.AND P0, PT, R0.reuse, 0x49, P3 ;  /* 0x000000490000780c */ /* 0x040fe40001f04270 */
[C---:B------:R-:W-:Y:S02]  /*15d10*/  ISETP.GT.AND P4, PT, R0.reuse, 0x48, P2 ;  /* 0x000000480000780c */ /* 0x040fe40001784270 */
[----:B------:R-:W-:Y:S01]  /*15d20*/  ISETP.GT.AND P5, PT, R0, 0x49, P2 ;  /* 0x000000490000780c */ /* 0x000fe200017a4270 */
[-C--:B---3--:R-:W-:Y:S01]  /*15d30*/  FMUL R10, R10, R2.reuse ;  /* 0x000000020a0a7220 */ /* 0x088fe20000400000 */
[----:B----4-:R-:W-:-:S04]  /*15d40*/  FMUL R8, R8, R2 ;  /* 0x0000000208087220 */ /* 0x010fc80000400000 */
[----:B------:R-:W-:Y:S02]  /*15d50*/  F2FP.F16.F32.PACK_AB R10, RZ, R10 ;  /* 0x0000000aff0a723e */ /* 0x000fe400000000ff */
[----:B------:R-:W-:Y:S02]  /*15d60*/  F2FP.F16.F32.PACK_AB R8, RZ, R8 ;  /* 0x00000008ff08723e */ /* 0x000fe400000000ff */
[----:B------:R-:W-:Y:S02]  /*15d70*/  PRMT R12, R10, 0x7610, R12 ;  /* 0x000076100a0c7816 */ /* 0x000fe4000000000c */
[----:B------:R-:W-:Y:S01]  /*15d80*/  PRMT R10, R8, 0x7610, R10 ;  /* 0x00007610080a7816 */ /* 0x000fe2000000000a */
[----:B------:R0:W-:Y:S04]  /*15d90*/  @P0 STG.E.U16 desc[UR36][R4.64+0x92], R11 ;  /* 0x0000920b04000986 */ /* 0x0001e8000c101524 */
[----:B------:R1:W-:Y:S04]  /*15da0*/  @P4 STG.E.U16 desc[UR36][R6.64+0x90], R12 ;  /* 0x0000900c06004986 */ /* 0x0003e8000c101524 */
[----:B------:R3:W-:Y:S04]  /*15db0*/  @P5 STG.E.U16 desc[UR36][R6.64+0x92], R10 ;  /* 0x0000920a06005986 */ /* 0x0007e8000c101524 */
[----:B0-----:R-:W4:Y:S04]  /*15dc0*/  LDL.LU R11, [R1+0xac] ;  /* 0x0000ac00010b7983 */ /* 0x001f280000300800 */
[----:B-1----:R-:W5:Y:S01]  /*15dd0*/  LDL.LU R12, [R1+0xb4] ;  /* 0x0000b400010c7983 */ /* 0x002f620000300800 */
[----:B--2---:R-:W-:-:S05]  /*15de0*/  FMUL R9, R9, R2 ;  /* 0x0000000209097220 */ /* 0x004fca0000400000 */
[----:B------:R-:W-:-:S04]  /*15df0*/  F2FP.F16.F32.PACK_AB R9, RZ, R9 ;  /* 0x00000009ff09723e */ /* 0x000fc800000000ff */
[----:B------:R-:W-:Y:S02]  /*15e00*/  PRMT R8, R9, 0x7610, R8 ;  /* 0x0000761009087816 */ /* 0x000fe40000000008 */
[----:B------:R-:W2:Y:S04]  /*15e10*/  LDL.LU R9, [R1+0xa4] ;  /* 0x0000a40001097983 */ /* 0x000ea80000300800 */
[----:B---3--:R-:W3:Y:S01]  /*15e20*/  LDL.LU R10, [R1+0xa8] ;  /* 0x0000a800010a7983 */ /* 0x008ee20000300800 */
[----:B------:R-:W-:-:S13]  /*15e30*/  ISETP.GT.AND P1, PT, R0, 0x50, P3 ;  /* 0x000000500000780c */ /* 0x000fda0001f24270 */
[----:B------:R0:W-:Y:S01]  /*15e40*/  @P1 STG.E.U16 desc[UR36][R4.64+0xa0], R8 ;  /* 0x0000a00804001986 */ /* 0x0001e2000c101524 */
[-C--:B----4-:R-:W-:Y:S01]  /*15e50*/  FMUL R11, R11, R2.reuse ;  /* 0x000000020b0b7220 */ /* 0x090fe20000400000 */
[----:B---3--:R-:W-:-:S05]  /*15e60*/  FMUL R10, R10, R2 ;  /* 0x000000020a0a7220 */ /* 0x008fca0000400000 */
[----:B0-----:R-:W-:Y:S02]  /*15e70*/  F2FP.F16.F32.PACK_AB R8, RZ, R10 ;  /* 0x0000000aff08723e */ /* 0x001fe400000000ff */
[----:B------:R-:W-:Y:S02]  /*15e80*/  F2FP.F16.F32.PACK_AB R10, RZ, R11 ;  /* 0x0000000bff0a723e */ /* 0x000fe400000000ff */
[----:B------:R-:W3:Y:S01]  /*15e90*/  LDL.LU R11, [R1+0xb0] ;  /* 0x0000b000010b7983 */ /* 0x000ee20000300800 */
[C---:B------:R-:W-:Y:S01]  /*15ea0*/  ISETP.GT.AND P0, PT, R0.reuse, 0x51, P3 ;  /* 0x000000510000780c */ /* 0x040fe20001f04270 */
[----:B--2---:R-:W-:Y:S01]  /*15eb0*/  FMUL R9, R9, R2 ;  /* 0x0000000209097220 */ /* 0x004fe20000400000 */
[----:B------:R-:W-:-:S04]  /*15ec0*/  ISETP.GT.AND P4, PT, R0, 0x50, P2 ;  /* 0x000000500000780c */ /* 0x000fc80001784270 */
[----:B------:R-:W-:Y:S02]  /*15ed0*/  F2FP.F16.F32.PACK_AB R9, RZ, R9 ;  /* 0x00000009ff09723e */ /* 0x000fe400000000ff */
[C---:B------:R-:W-:Y:S01]  /*15ee0*/  ISETP.GT.AND P5, PT, R0.reuse, 0x51, P2 ;  /* 0x000000510000780c */ /* 0x040fe200017a4270 */
[----:B------:R-:W-:Y:S01]  /*15ef0*/  FMUL R13, R13, R2 ;  /* 0x000000020d0d7220 */ /* 0x000fe20000400000 */
[----:B------:R-:W-:-:S03]  /*15f00*/  ISETP.GT.AND P1, PT, R0, 0x58, P3 ;  /* 0x000000580000780c */ /* 0x000fc60001f24270 */
[----:B------:R0:W-:Y:S01]  /*15f10*/  @P0 STG.E.U16 desc[UR36][R4.64+0xa2], R9 ;  /* 0x0000a20904000986 */ /* 0x0001e2000c101524 */
[----:B------:R-:W-:Y:S02]  /*15f20*/  F2FP.F16.F32.PACK_AB R13, RZ, R13 ;  /* 0x0000000dff0d723e */ /* 0x000fe400000000ff */
[----:B------:R-:W-:Y:S01]  /*15f30*/  ISETP.GT.AND P0, PT, R0, 0x59, P3 ;  /* 0x000000590000780c */ /* 0x000fe20001f04270 */
[----:B------:R1:W-:Y:S01]  /*15f40*/  @P4 STG.E.U16 desc[UR36][R6.64+0xa0], R8 ;  /* 0x0000a00806004986 */ /* 0x0003e2000c101524 */
[-C--:B0-----:R-:W-:Y:S01]  /*15f50*/  FMUL R9, R227, R2.reuse ;  /* 0x00000002e3097220 */ /* 0x081fe20000400000 */
[----:B-----5:R-:W-:-:S04]  /*15f60*/  FMUL R12, R12, R2 ;  /* 0x000000020c0c7220 */ /* 0x020fc80000400000 */
[----:B-1----:R-:W-:Y:S02]  /*15f70*/  F2FP.F16.F32.PACK_AB R8, RZ, R9 ;  /* 0x00000009ff08723e */ /* 0x002fe400000000ff */
[----:B------:R-:W-:Y:S01]  /*15f80*/  PRMT R9, R13, 0x7610, R9 ;  /* 0x000076100d097816 */ /* 0x000fe20000000009 */
[----:B------:R0:W-:Y:S01]  /*15f90*/  @P5 STG.E.U16 desc[UR36][R6.64+0xa2], R10 ;  /* 0x0000a20a06005986 */ /* 0x0001e2000c101524 */
[----:B------:R-:W-:Y:S01]  /*15fa0*/  PRMT R13, R8, 0x7610, R13 ;  /* 0x00007610080d7816 */ /* 0x000fe2000000000d */
[----:B------:R-:W-:Y:S01]  /*15fb0*/  FMUL R8, R225, R2 ;  /* 0x00000002e1087220 */ /* 0x000fe20000400000 */
[C---:B------:R-:W-:Y:S02]  /*15fc0*/  ISETP.GT.AND P4, PT, R0.reuse, 0x58, P2 ;  /* 0x000000580000780c */ /* 0x040fe40001784270 */
[----:B------:R-:W-:Y:S02]  /*15fd0*/  ISETP.GT.AND P5, PT, R0, 0x59, P2 ;  /* 0x000000590000780c */ /* 0x000fe400017a4270 */
[----:B------:R-:W-:-:S02]  /*15fe0*/  F2FP.F16.F32.PACK_AB R12, RZ, R12 ;  /* 0x0000000cff0c723e */ /* 0x000fc400000000ff */
[----:B------:R-:W-:Y:S01]  /*15ff0*/  F2FP.F16.F32.PACK_AB R8, RZ, R8 ;  /* 0x00000008ff08723e */ /* 0x000fe200000000ff */
[----:B0-----:R-:W-:-:S05]  /*16000*/  FMUL R10, R226, R2 ;  /* 0x00000002e20a7220 */ /* 0x001fca0000400000 */
[----:B------:R-:W-:-:S04]  /*16010*/  F2FP.F16.F32.PACK_AB R10, RZ, R10 ;  /* 0x0000000aff0a723e */ /* 0x000fc800000000ff */
[----:B------:R-:W-:Y:S01]  /*16020*/  PRMT R14, R10, 0x7610, R14 ;  /* 0x000076100a0e7816 */ /* 0x000fe2000000000e */
[----:B------:R-:W-:-:S05]  /*16030*/  FMUL R10, R224, R2 ;  /* 0x00000002e00a7220 */ /* 0x000fca0000400000 */
[----:B------:R-:W-:Y:S01]  /*16040*/  F2FP.F16.F32.PACK_AB R10, RZ, R10 ;  /* 0x0000000aff0a723e */ /* 0x000fe200000000ff */
[----:B---3--:R-:W-:-:S05]  /*16050*/  FMUL R11, R11, R2 ;  /* 0x000000020b0b7220 */ /* 0x008fca0000400000 */
[----:B------:R-:W-:-:S05]  /*16060*/  F2FP.F16.F32.PACK_AB R11, RZ, R11 ;  /* 0x0000000bff0b723e */ /* 0x000fca00000000ff */
[----:B------:R-:W-:Y:S01]  /*16070*/  @P1 STG.E.U16 desc[UR36][R4.64+0xb0], R11 ;  /* 0x0000b00b04001986 */ /* 0x000fe2000c101524 */
[----:B------:R-:W-:-:S03]  /*16080*/  ISETP.GT.AND P1, PT, R0, 0x60, P3 ;  /* 0x000000600000780c */ /* 0x000fc60001f24270 */
[----:B------:R0:W-:Y:S01]  /*16090*/  @P0 STG.E.U16 desc[UR36][R4.64+0xb2], R12 ;  /* 0x0000b20c04000986 */ /* 0x0001e2000c101524 */
[----:B------:R-:W-:-:S03]  /*160a0*/  ISETP.GT.AND P0, PT, R0, 0x61, P3 ;  /* 0x000000610000780c */ /* 0x000fc60001f04270 */
[----:B------:R-:W-:Y:S01]  /*160b0*/  @P4 STG.E.U16 desc[UR36][R6.64+0xb0], R9 ;  /* 0x0000b00906004986 */ /* 0x000fe2000c101524 */
[----:B------:R-:W-:Y:S02]  /*160c0*/  ISETP.GT.AND P4, PT, R0, 0x60, P2 ;  /* 0x000000600000780c */ /* 0x000fe40001784270 */
[----:B0-----:R-:W-:Y:S01]  /*160d0*/  PRMT R12, R8, 0x7610, R12 ;  /* 0x00007610080c7816 */ /* 0x001fe2000000000c */
[----:B------:R-:W-:Y:S01]  /*160e0*/  FMUL R8, R222, R2 ;  /* 0x00000002de087220 */ /* 0x000fe20000400000 */
[----:B------:R0:W-:Y:S01]  /*160f0*/  @P5 STG.E.U16 desc[UR36][R6.64+0xb2], R13 ;  /* 0x0000b20d06005986 */ /* 0x0001e2000c101524 */
[----:B------:R-:W-:-:S03]  /*16100*/  ISETP.GT.AND P5, PT, R0, 0x61, P2 ;  /* 0x000000610000780c */ /* 0x000fc600017a4270 */
[----:B------:R-:W-:Y:S01]  /*16110*/  F2FP.F16.F32.PACK_AB R8, RZ, R8 ;  /* 0x00000008ff08723e */ /* 0x000fe200000000ff */
[----:B------:R1:W-:Y:S01]  /*16120*/  @P1 STG.E.U16 desc[UR36][R4.64+0xc0], R14 ;  /* 0x0000c00e04001986 */ /* 0x0003e2000c101524 */
[----:B------:R-:W-:Y:S01]  /*16130*/  FMUL R11, R223, R2 ;  /* 0x00000002df0b7220 */ /* 0x000fe20000400000 */
[----:B------:R-:W-:-:S04]  /*16140*/  ISETP.GT.AND P1, PT, R0, 0x68, P3 ;  /* 0x000000680000780c */ /* 0x000fc80001f24270 */
[----:B------:R-:W-:Y:S02]  /*16150*/  F2FP.F16.F32.PACK_AB R11, RZ, R11 ;  /* 0x0000000bff0b723e */ /* 0x000fe400000000ff */
[----:B0-----:R-:W-:Y:S02]  /*16160*/  PRMT R13, R10, 0x7610, R13 ;  /* 0x000076100a0d7816 */ /* 0x001fe4000000000d */
[----:B-1----:R-:W-:Y:S01]  /*16170*/  PRMT R14, R8, 0x7610, R14 ;  /* 0x00007610080e7816 */ /* 0x002fe2000000000e */
[----:B------:R-:W-:Y:S01]  /*16180*/  FMUL R8, R221, R2 ;  /* 0x00000002dd087220 */ /* 0x000fe20000400000 */
[----:B------:R-:W-:Y:S04]  /*16190*/  @P0 STG.E.U16 desc[UR36][R4.64+0xc2], R12 ;  /* 0x0000c20c04000986 */ /* 0x000fe8000c101524 */
[----:B------:R-:W-:Y:S01]  /*161a0*/  F2FP.F16.F32.PACK_AB R8, RZ, R8 ;  /* 0x00000008ff08723e */ /* 0x000fe200000000ff */
[----:B------:R-:W-:Y:S04]  /*161b0*/  @P4 STG.E.U16 desc[UR36][R6.64+0xc0], R13 ;  /* 0x0000c00d06004986 */ /* 0x000fe8000c101524 */
[----:B------:R0:W-:Y:S01]  /*161c0*/  @P5 STG.E.U16 desc[UR36][R6.64+0xc2], R11 ;  /* 0x0000c20b06005986 */ /* 0x0001e2000c101524 */
[----:B------:R-:W-:-:S02]  /*161d0*/  ISETP.GT.AND P0, PT, R0, 0x69, P3 ;  /* 0x000000690000780c */ /* 0x000fc40001f04270 */
[----:B0-----:R-:W-:Y:S01]  /*161e0*/  PRMT R11, R8, 0x7610, R11 ;  /* 0x00007610080b7816 */ /* 0x001fe2000000000b */
[----:B------:R-:W-:Y:S01]  /*161f0*/  FMUL R8, R218, R2 ;  /* 0x00000002da087220 */ /* 0x000fe20000400000 */
[----:B------:R0:W-:Y:S04]  /*16200*/  @P1 STG.E.U16 desc[UR36][R4.64+0xd0], R14 ;  /* 0x0000d00e04001986 */ /* 0x0001e8000c101524 */
[----:B------:R-:W-:Y:S01]  /*16210*/  F2FP.F16.F32.PACK_AB R8, RZ, R8 ;  /* 0x00000008ff08723e */ /* 0x000fe200000000ff */
[-C--:B------:R-:W-:Y:S01]  /*16220*/  FMUL R9, R220, R2.reuse ;  /* 0x00000002dc097220 */ /* 0x080fe20000400000 */
[-C--:B------:R-:W-:Y:S01]  /*16230*/  FMUL R10, R219, R2.reuse ;  /* 0x00000002db0a7220 */ /* 0x080fe20000400000 */
[----:B------:R-:W-:Y:S02]  /*16240*/  ISETP.GT.AND P4, PT, R0, 0x68, P2 ;  /* 0x000000680000780c */ /* 0x000fe40001784270 */
[----:B0-----:R-:W-:Y:S01]  /*16250*/  PRMT R14, R8, 0x7610, R14 ;  /* 0x00007610080e7816 */ /* 0x001fe2000000000e */
[----:B------:R-:W-:Y:S01]  /*16260*/  FMUL R8, R217, R2 ;  /* 0x00000002d9087220 */ /* 0x000fe20000400000 */
[----:B------:R-:W-:-:S02]  /*16270*/  ISETP.GT.AND P5, PT, R0, 0x69, P2 ;  /* 0x000000690000780c */ /* 0x000fc400017a4270 */
[----:B------:R-:W-:Y:S02]  /*16280*/  ISETP.GT.AND P1, PT, R0, 0x70, P3 ;  /* 0x000000700000780c */ /* 0x000fe40001f24270 */
[----:B------:R-:W-:Y:S01]  /*16290*/  F2FP.F16.F32.PACK_AB R8, RZ, R8 ;  /* 0x00000008ff08723e */ /* 0x000fe200000000ff */
[----:B------:R0:W-:Y:S01]  /*162a0*/  @P0 STG.E.U16 desc[UR36][R4.64+0xd2], R11 ;  /* 0x0000d20b04000986 */ /* 0x0001e2000c101524 */
[----:B------:R-:W-:Y:S02]  /*162b0*/  F2FP.F16.F32.PACK_AB R9, RZ, R9 ;  /* 0x00000009ff09723e */ /* 0x000fe400000000ff */
[----:B------:R-:W-:Y:S02]  /*162c0*/  F2FP.F16.F32.PACK_AB R10, RZ, R10 ;  /* 0x0000000aff0a723e */ /* 0x000fe400000000ff */
[----:B------:R-:W-:Y:S02]  /*162d0*/  PRMT R12, R9, 0x7610, R12 ;  /* 0x00007610090c7816 */ /* 0x000fe4000000000c */
[----:B------:R-:W-:-:S02]  /*162e0*/  PRMT R13, R10, 0x7610, R13 ;  /* 0x000076100a0d7816 */ /* 0x000fc4000000000d */
[----:B0-----:R-:W-:Y:S01]  /*162f0*/  PRMT R11, R8, 0x7610, R11 ;  /* 0x00007610080b7816 */ /* 0x001fe2000000000b */
[----:B------:R-:W-:Y:S01]  /*16300*/  FMUL R8, R214, R2 ;  /* 0x00000002d6087220 */ /* 0x000fe20000400000 */
[----:B------:R-:W-:Y:S01]  /*16310*/  ISETP.GT.AND P0, PT, R0, 0x71, P3 ;  /* 0x000000710000780c */ /* 0x000fe20001f04270 */
[----:B------:R-:W-:Y:S03]  /*16320*/  @P4 STG.E.U16 desc[UR36][R6.64+0xd0], R12 ;  /* 0x0000d00c06004986 */ /* 0x000fe6000c101524 */
[----:B------:R-:W-:Y:S01]  /*16330*/  F2FP.F16.F32.PACK_AB R8, RZ, R8 ;  /* 0x00000008ff08723e */ /* 0x000fe200000000ff */
[----:B------:R-:W-:Y:S04]  /*16340*/  @P5 STG.E.U16 desc[UR36][R6.64+0xd2], R13 ;  /* 0x0000d20d06005986 */ /* 0x000fe8000c101524 */
[----:B------:R0:W-:Y:S01]  /*16350*/  @P1 STG.E.U16 desc[UR36][R4.64+0xe0], R14 ;  /* 0x0000e00e04001986 */ /* 0x0001e2000c101524 */
[-C--:B------:R-:W-:Y:S01]  /*16360*/  FMUL R9, R216, R2.reuse ;  /* 0x00000002d8097220 */ /* 0x080fe20000400000 */
[----:B------:R-:W-:Y:S01]  /*16370*/  FMUL R10, R215, R2 ;  /* 0x00000002d70a7220 */ /* 0x000fe20000400000 */
[----:B------:R-:W-:-:S02]  /*16380*/  ISETP.GT.AND P4, PT, R0, 0x70, P2 ;  /* 0x000000700000780c */ /* 0x000fc40001784270 */
[----:B------:R-:W-:Y:S02]  /*16390*/  ISETP.GT.AND P5, PT, R0, 0x71, P2 ;  /* 0x000000710000780c */ /* 0x000fe400017a4270 */
[----:B0-----:R-:W-:Y:S01]  /*163a0*/  PRMT R14, R8, 0x7610, R14 ;  /* 0x00007610080e7816 */ /* 0x001fe2000000000e */
[----:B------:R-:W-:Y:S01]  /*163b0*/  FMUL R8, R213, R2 ;  /* 0x00000002d5087220 */ /* 0x000fe20000400000 */
[----:B------:R-:W-:Y:S01]  /*163c0*/  ISETP.GT.AND P1, PT, R0, 0x78, P3 ;  /* 0x000000780000780c */ /* 0x000fe20001f24270 */
[----:B------:R0:W-:Y:S01]  /*163d0*/  @P0 STG.E.U16 desc[UR36][R4.64+0xe2], R11 ;  /* 0x0000e20b04000986 */ /* 0x0001e2000c101524 */
[----:B------:R-:W-:Y:S02]  /*163e0*/  F2FP.F16.F32.PACK_AB R9, RZ, R9 ;  /* 0x00000009ff09723e */ /* 0x000fe400000000ff */
[----:B------:R-:W-:Y:S02]  /*163f0*/  F2FP.F16.F32.PACK_AB R8, RZ, R8 ;  /* 0x00000008ff08723e */ /* 0x000fe400000000ff */
[----:B------:R-:W-:-:S02]  /*16400*/  F2FP.F16.F32.PACK_AB R10, RZ, R10 ;  /* 0x0000000aff0a723e */ /* 0x000fc400000000ff */
[----:B------:R-:W-:Y:S02]  /*16410*/  PRMT R12, R9, 0x7610, R12 ;  /* 0x00007610090c7816 */ /* 0x000fe4000000000c */
[----:B------:R-:W-:Y:S02]  /*16420*/  PRMT R13, R10, 0x7610, R13 ;  /* 0x000076100a0d7816 */ /* 0x000fe4000000000d */
        /* <DEDUP_REMOVED lines=245> */
[----:B------:R-:W-:Y:S01]  /*17380*/  @P5 STG.E.U16 desc[UR36][R6.64+0x1a2], R13 ;  /* 0x0001a20d06005986 */ /* 0x000fe2000c101524 */
[-C--:B------:R-:W-:Y:S01]  /*17390*/  FMUL R9, R164, R2.reuse ;  /* 0x00000002a4097220 */ /* 0x080fe20000400000 */
[----:B------:R-:W-:Y:S01]  /*173a0*/  FMUL R10, R161, R2 ;  /* 0x00000002a10a7220 */ /* 0x000fe20000400000 */
[C---:B------:R-:W-:Y:S01]  /*173b0*/  ISETP.GT.AND P4, PT, R0.reuse, 0xd8, P2 ;  /* 0x000000d80000780c */ /* 0x040fe20001784270 */
[----:B------:R0:W-:Y:S01]  /*173c0*/  @P1 STG.E.U16 desc[UR36][R4.64+0x1b0], R14 ;  /* 0x0001b00e04001986 */ /* 0x0001e2000c101524 */
[----:B------:R-:W-:-:S02]  /*173d0*/  ISETP.GT.AND P5, PT, R0, 0xd9, P2 ;  /* 0x000000d90000780c */ /* 0x000fc400017a4270 */
[----:B------:R-:W-:Y:S02]  /*173e0*/  ISETP.GT.AND P1, PT, R0, 0xe0, P3 ;  /* 0x000000e00000780c */ /* 0x000fe40001f24270 */
[----:B------:R-:W-:Y:S02]  /*173f0*/  F2FP.F16.F32.PACK_AB R9, RZ, R9 ;  /* 0x00000009ff09723e */ /* 0x000fe400000000ff */
[----:B------:R-:W-:Y:S02]  /*17400*/  F2FP.F16.F32.PACK_AB R10, RZ, R10 ;  /* 0x0000000aff0a723e */ /* 0x000fe400000000ff */
[----:B0-----:R-:W-:Y:S01]  /*17410*/  PRMT R14, R8, 0x7610, R14 ;  /* 0x00007610080e7816 */ /* 0x001fe2000000000e */
[----:B------:R-:W-:Y:S01]  /*17420*/  FMUL R8, R159, R2 ;  /* 0x000000029f087220 */ /* 0x000fe20000400000 */
[----:B------:R-:W-:Y:S01]  /*17430*/  PRMT R12, R9, 0x7610, R12 ;  /* 0x00007610090c7816 */ /* 0x000fe2000000000c */
[----:B------:R0:W-:Y:S03]  /*17440*/  @P0 STG.E.U16 desc[UR36][R4.64+0x1b2], R11 ;  /* 0x0001b20b04000986 */ /* 0x0001e6000c101524 */
[----:B------:R-:W-:-:S02]  /*17450*/  F2FP.F16.F32.PACK_AB R8, RZ, R8 ;  /* 0x00000008ff08723e */ /* 0x000fc400000000ff */
[----:B------:R-:W-:Y:S01]  /*17460*/  PRMT R13, R10, 0x7610, R13 ;  /* 0x000076100a0d7816 */ /* 0x000fe2000000000d */
[----:B------:R-:W-:Y:S01]  /*17470*/  @P4 STG.E.U16 desc[UR36][R6.64+0x1b0], R12 ;  /* 0x0001b00c06004986 */ /* 0x000fe2000c101524 */
[-C--:B------:R-:W-:Y:S01]  /*17480*/  FMUL R9, R158, R2.reuse ;  /* 0x000000029e097220 */ /* 0x080fe20000400000 */
[----:B------:R-:W-:Y:S02]  /*17490*/  ISETP.GT.AND P0, PT, R0, 0xe1, P3 ;  /* 0x000000e10000780c */ /* 0x000fe40001f04270 */
[----:B0-----:R-:W-:Y:S01]  /*174a0*/  PRMT R11, R8, 0x7610, R11 ;  /* 0x00007610080b7816 */ /* 0x001fe2000000000b */
[-C--:B------:R-:W-:Y:S01]  /*174b0*/  FMUL R8, R156, R2.reuse ;  /* 0x000000029c087220 */ /* 0x080fe20000400000 */
[----:B------:R-:W-:Y:S01]  /*174c0*/  @P5 STG.E.U16 desc[UR36][R6.64+0x1b2], R13 ;  /* 0x0001b20d06005986 */ /* 0x000fe2000c101524 */
[----:B------:R-:W-:Y:S01]  /*174d0*/  FMUL R10, R157, R2 ;  /* 0x000000029d0a7220 */ /* 0x000fe20000400000 */
[C---:B------:R-:W-:Y:S02]  /*174e0*/  ISETP.GT.AND P4, PT, R0.reuse, 0xe0, P2 ;  /* 0x000000e00000780c */ /* 0x040fe40001784270 */
[----:B------:R0:W-:Y:S01]  /*174f0*/  @P1 STG.E.U16 desc[UR36][R4.64+0x1c0], R14 ;  /* 0x0001c00e04001986 */ /* 0x0001e2000c101524 */
[----:B------:R-:W-:-:S02]  /*17500*/  ISETP.GT.AND P5, PT, R0, 0xe1, P2 ;  /* 0x000000e10000780c */ /* 0x000fc400017a4270 */
[----:B------:R-:W-:Y:S02]  /*17510*/  ISETP.GT.AND P1, PT, R0, 0xe8, P3 ;  /* 0x000000e80000780c */ /* 0x000fe40001f24270 */
[----:B------:R-:W-:Y:S02]  /*17520*/  F2FP.F16.F32.PACK_AB R8, RZ, R8 ;  /* 0x00000008ff08723e */ /* 0x000fe400000000ff */
[----:B------:R-:W-:Y:S02]  /*17530*/  F2FP.F16.F32.PACK_AB R9, RZ, R9 ;  /* 0x00000009ff09723e */ /* 0x000fe400000000ff */
[----:B------:R-:W-:Y:S02]  /*17540*/  F2FP.F16.F32.PACK_AB R10, RZ, R10 ;  /* 0x0000000aff0a723e */ /* 0x000fe400000000ff */
[----:B0-----:R-:W-:Y:S01]  /*17550*/  PRMT R14, R8, 0x7610, R14 ;  /* 0x00007610080e7816 */ /* 0x001fe2000000000e */
[----:B------:R-:W-:Y:S01]  /*17560*/  FMUL R8, R155, R2 ;  /* 0x000000029b087220 */ /* 0x000fe20000400000 */
[----:B------:R-:W-:-:S02]  /*17570*/  PRMT R12, R9, 0x7610, R12 ;  /* 0x00007610090c7816 */ /* 0x000fc4000000000c */
[----:B------:R-:W-:Y:S01]  /*17580*/  PRMT R13, R10, 0x7610, R13 ;  /* 0x000076100a0d7816 */ /* 0x000fe2000000000d */
[----:B------:R0:W-:Y:S01]  /*17590*/  @P0 STG.E.U16 desc[UR36][R4.64+0x1c2], R11 ;  /* 0x0001c20b04000986 */ /* 0x0001e2000c101524 */
[----:B------:R-:W-:Y:S01]  /*175a0*/  F2FP.F16.F32.PACK_AB R8, RZ, R8 ;  /* 0x00000008ff08723e */ /* 0x000fe200000000ff */
[----:B------:R-:W-:Y:S02]  /*175b0*/  FMUL R9, R154, R2 ;  /* 0x000000029a097220 */ /* 0x000fe40000400000 */
[----:B------:R1:W-:Y:S01]  /*175c0*/  @P4 STG.E.U16 desc[UR36][R6.64+0x1c0], R12 ;  /* 0x0001c00c06004986 */ /* 0x0003e2000c101524 */
[----:B------:R-:W-:-:S03]  /*175d0*/  ISETP.GT.AND P0, PT, R0, 0xe9, P3 ;  /* 0x000000e90000780c */ /* 0x000fc60001f04270 */
[----:B------:R2:W-:Y:S01]  /*175e0*/  @P5 STG.E.U16 desc[UR36][R6.64+0x1c2], R13 ;  /* 0x0001c20d06005986 */ /* 0x0005e2000c101524 */
[----:B------:R-:W-:-:S03]  /*175f0*/  ISETP.GT.AND P4, PT, R0, 0xe9, P2 ;  /* 0x000000e90000780c */ /* 0x000fc60001784270 */
[----:B------:R-:W-:Y:S01]  /*17600*/  @P1 STG.E.U16 desc[UR36][R4.64+0x1d0], R14 ;  /* 0x0001d00e04001986 */ /* 0x000fe2000c101524 */
[----:B------:R-:W-:Y:S02]  /*17610*/  ISETP.GT.AND P1, PT, R0, 0xe8, P2 ;  /* 0x000000e80000780c */ /* 0x000fe40001724270 */
[----:B0-----:R-:W-:Y:S01]  /*17620*/  PRMT R11, R8, 0x7610, R11 ;  /* 0x00007610080b7816 */ /* 0x001fe2000000000b */
[-C--:B------:R-:W-:Y:S01]  /*17630*/  FMUL R8, R152, R2.reuse ;  /* 0x0000000298087220 */ /* 0x080fe20000400000 */
[----:B------:R-:W-:Y:S01]  /*17640*/  ISETP.GT.AND P5, PT, R0, 0xf0, P3 ;  /* 0x000000f00000780c */ /* 0x000fe20001fa4270 */
[----:B------:R-:W-:Y:S01]  /*17650*/  FMUL R10, R153, R2 ;  /* 0x00000002990a7220 */ /* 0x000fe20000400000 */
[----:B------:R-:W-:Y:S02]  /*17660*/  F2FP.F16.F32.PACK_AB R9, RZ, R9 ;  /* 0x00000009ff09723e */ /* 0x000fe400000000ff */
[----:B------:R-:W-:Y:S02]  /*17670*/  F2FP.F16.F32.PACK_AB R8, RZ, R8 ;  /* 0x00000008ff08723e */ /* 0x000fe400000000ff */
[----:B-1----:R-:W-:-:S02]  /*17680*/  PRMT R12, R9, 0x7610, R12 ;  /* 0x00007610090c7816 */ /* 0x002fc4000000000c */
[----:B------:R-:W-:Y:S02]  /*17690*/  F2FP.F16.F32.PACK_AB R10, RZ, R10 ;  /* 0x0000000aff0a723e */ /* 0x000fe400000000ff */
[----:B--2---:R-:W-:Y:S01]  /*176a0*/  PRMT R13, R8, 0x7610, R13 ;  /* 0x00007610080d7816 */ /* 0x004fe2000000000d */
[----:B------:R-:W-:Y:S01]  /*176b0*/  @P0 STG.E.U16 desc[UR36][R4.64+0x1d2], R11 ;  /* 0x0001d20b04000986 */ /* 0x000fe2000c101524 */
[----:B------:R-:W-:-:S03]  /*176c0*/  FMUL R8, R23, R2 ;  /* 0x0000000217087220 */ /* 0x000fc60000400000 */
[----:B------:R0:W-:Y:S01]  /*176d0*/  @P1 STG.E.U16 desc[UR36][R6.64+0x1d0], R12 ;  /* 0x0001d00c06001986 */ /* 0x0001e2000c101524 */
[----:B------:R-:W-:-:S03]  /*176e0*/  FMUL R9, R22, R2 ;  /* 0x0000000216097220 */ /* 0x000fc60000400000 */
[----:B------:R-:W-:Y:S01]  /*176f0*/  @P4 STG.E.U16 desc[UR36][R6.64+0x1d2], R10 ;  /* 0x0001d20a06004986 */ /* 0x000fe2000c101524 */
[----:B------:R-:W-:-:S03]  /*17700*/  ISETP.GT.AND P4, PT, R0, 0xf0, P2 ;  /* 0x000000f00000780c */ /* 0x000fc60001784270 */
[----:B------:R1:W-:Y:S01]  /*17710*/  @P5 STG.E.U16 desc[UR36][R4.64+0x1e0], R13 ;  /* 0x0001e00d04005986 */ /* 0x0003e2000c101524 */
[----:B------:R-:W-:Y:S02]  /*17720*/  ISETP.GT.AND P5, PT, R0, 0xf1, P3 ;  /* 0x000000f10000780c */ /* 0x000fe40001fa4270 */
[C---:B------:R-:W-:Y:S02]  /*17730*/  ISETP.GT.AND P1, PT, R3.reuse, 0x80, PT ;  /* 0x000000800300780c */ /* 0x040fe40003f24270 */
[----:B------:R-:W-:Y:S02]  /*17740*/  ISETP.GT.AND P0, PT, R3, 0x88, PT ;  /* 0x000000880300780c */ /* 0x000fe40003f04270 */
[----:B------:R-:W-:Y:S02]  /*17750*/  F2FP.F16.F32.PACK_AB R8, RZ, R8 ;  /* 0x00000008ff08723e */ /* 0x000fe400000000ff */
[----:B------:R-:W-:Y:S02]  /*17760*/  F2FP.F16.F32.PACK_AB R3, RZ, R9 ;  /* 0x00000009ff03723e */ /* 0x000fe400000000ff */
[----:B0-----:R-:W-:-:S02]  /*17770*/  PRMT R12, R8, 0x7610, R12 ;  /* 0x00007610080c7816 */ /* 0x001fc4000000000c */
[----:B-1----:R-:W-:-:S03]  /*17780*/  PRMT R13, R3, 0x7610, R13 ;  /* 0x00007610030d7816 */ /* 0x002fc6000000000d */
[----:B------:R0:W-:Y:S01]  /*17790*/  @P5 STG.E.U16 desc[UR36][R4.64+0x1e2], R12 ;  /* 0x0001e20c04005986 */ /* 0x0001e2000c101524 */
[-C--:B------:R-:W-:Y:S01]  /*177a0*/  FMUL R9, R19, R2.reuse ;  /* 0x0000000213097220 */ /* 0x080fe20000400000 */
[C---:B------:R-:W-:Y:S02]  /*177b0*/  ISETP.GT.AND P5, PT, R0.reuse, 0xf8, P3 ;  /* 0x000000f80000780c */ /* 0x040fe40001fa4270 */
[----:B------:R1:W-:Y:S01]  /*177c0*/  @P4 STG.E.U16 desc[UR36][R6.64+0x1e0], R13 ;  /* 0x0001e00d06004986 */ /* 0x0003e2000c101524 */
[C---:B------:R-:W-:Y:S01]  /*177d0*/  ISETP.GT.AND P4, PT, R0.reuse, 0xf1, P2 ;  /* 0x000000f10000780c */ /* 0x040fe20001784270 */
[-C--:B------:R-:W-:Y:S01]  /*177e0*/  FMUL R11, R21, R2.reuse ;  /* 0x00000002150b7220 */ /* 0x080fe20000400000 */
[----:B------:R-:W-:Y:S01]  /*177f0*/  ISETP.GT.AND P3, PT, R0, 0xf9, P3 ;  /* 0x000000f90000780c */ /* 0x000fe20001f64270 */
[-C--:B------:R-:W-:Y:S01]  /*17800*/  FMUL R10, R20, R2.reuse ;  /* 0x00000002140a7220 */ /* 0x080fe20000400000 */
[----:B------:R-:W-:Y:S01]  /*17810*/  USHF.L.U32 UR9, UR4, 0x8, URZ ;  /* 0x0000000804097899 */ /* 0x000fe2000800063f */
[----:B------:R-:W-:Y:S01]  /*17820*/  FMUL R8, R18, R2 ;  /* 0x0000000212087220 */ /* 0x000fe20000400000 */
[----:B------:R-:W-:Y:S01]  /*17830*/  F2FP.F16.F32.PACK_AB R9, RZ, R9 ;  /* 0x00000009ff09723e */ /* 0x000fe200000000ff */
[----:B------:R-:W-:Y:S01]  /*17840*/  USHF.L.U64.HI UR8, UR4, 0x8, UR5 ;  /* 0x0000000804087899 */ /* 0x000fe20008010205 */
[----:B------:R-:W-:-:S02]  /*17850*/  F2FP.F16.F32.PACK_AB R11, RZ, R11 ;  /* 0x0000000bff0b723e */ /* 0x000fc400000000ff */
[----:B------:R-:W-:Y:S02]  /*17860*/  F2FP.F16.F32.PACK_AB R10, RZ, R10 ;  /* 0x0000000aff0a723e */ /* 0x000fe400000000ff */
[----:B0-----:R-:W-:Y:S01]  /*17870*/  PRMT R12, R9, 0x7610, R12 ;  /* 0x00007610090c7816 */ /* 0x001fe2000000000c */
[----:B------:R-:W-:Y:S01]  /*17880*/  IMAD.U32 R9, RZ, RZ, UR9 ;  /* 0x00000009ff097e24 */ /* 0x000fe2000f8e00ff */
[----:B------:R-:W-:Y:S01]  /*17890*/  F2FP.F16.F32.PACK_AB R8, RZ, R8 ;  /* 0x00000008ff08723e */ /* 0x000fe200000000ff */
[----:B------:R0:W-:Y:S03]  /*178a0*/  @P4 STG.E.U16 desc[UR36][R6.64+0x1e2], R11 ;  /* 0x0001e20b06004986 */ /* 0x0001e6000c101524 */
[----:B-1----:R-:W-:Y:S01]  /*178b0*/  PRMT R13, R8, 0x7610, R13 ;  /* 0x00007610080d7816 */ /* 0x002fe2000000000d */
[----:B------:R-:W-:Y:S04]  /*178c0*/  @P5 STG.E.U16 desc[UR36][R4.64+0x1f0], R10 ;  /* 0x0001f00a04005986 */ /* 0x000fe8000c101524 */
[----:B------:R1:W-:Y:S01]  /*178d0*/  @P3 STG.E.U16 desc[UR36][R4.64+0x1f2], R12 ;  /* 0x0001f20c04003986 */ /* 0x0003e2000c101524 */
[----:B------:R-:W-:Y:S01]  /*178e0*/  IADD3 R8, P3, P5, R4, UR7, R9 ;  /* 0x0000000704087c10 */ /* 0x000fe2000fd7e009 */
[----:B0-----:R-:W-:Y:S01]  /*178f0*/  IMAD.U32 R11, RZ, RZ, UR8 ;  /* 0x00000008ff0b7e24 */ /* 0x001fe2000f8e00ff */
[----:B------:R-:W-:-:S02]  /*17900*/  ISETP.GT.AND P4, PT, R0, 0xf8, P2 ;  /* 0x000000f80000780c */ /* 0x000fc40001784270 */
[C---:B------:R-:W-:Y:S02]  /*17910*/  ISETP.GT.AND P2, PT, R0.reuse, 0xf9, P2 ;  /* 0x000000f90000780c */ /* 0x040fe40001744270 */
[----:B------:R-:W-:Y:S02]  /*17920*/  IADD3.X R9, R5, UR6, R11, P3, P5 ;  /* 0x0000000605097c10 */ /* 0x000fe40009fea40b */
[----:B------:R-:W-:Y:S01]  /*17930*/  ISETP.GT.AND P3, PT, R0, 0x1, P1 ;  /* 0x000000010000780c */ /* 0x000fe20000f64270 */
[-C--:B------:R-:W-:Y:S01]  /*17940*/  FMUL R3, R15, R2.reuse ;  /* 0x000000020f037220 */ /* 0x080fe20000400000 */
[----:B------:R-:W-:Y:S01]  /*17950*/  FMUL R25, R25, R2 ;  /* 0x0000000219197220 */ /* 0x000fe20000400000 */
[----:B-1----:R-:W-:-:S03]  /*17960*/  IADD3 R4, P5, R4, UR9, RZ ;  /* 0x0000000904047c10 */ /* 0x002fc6000ffbe0ff */
[----:B------:R-:W-:Y:S02]  /*17970*/  F2FP.F16.F32.PACK_AB R3, RZ, R3 ;  /* 0x00000003ff03723e */ /* 0x000fe400000000ff */
[----:B------:R-:W-:Y:S02]  /*17980*/  F2FP.F16.F32.PACK_AB R25, RZ, R25 ;  /* 0x00000019ff19723e */ /* 0x000fe400000000ff */
[----:B------:R-:W-:Y:S01]  /*17990*/  IADD3.X R5, R5, UR8, RZ, P5, !PT ;  /* 0x0000000805057c10 */ /* 0x000fe2000affe4ff */
[----:B------:R-:W-:Y:S01]  /*179a0*/  @P4 STG.E.U16 desc[UR36][R6.64+0x1f0], R13 ;  /* 0x0001f00d06004986 */ /* 0x000fe2000c101524 */
[----:B------:R-:W-:-:S03]  /*179b0*/  ISETP.GT.AND P4, PT, R0, RZ, P1 ;  /* 0x000000ff0000720c */ /* 0x000fc60000f84270 */
[----:B------:R0:W-:Y:S01]  /*179c0*/  @P2 STG.E.U16 desc[UR36][R6.64+0x1f2], R3 ;  /* 0x0001f20306002986 */ /* 0x0001e2000c101524 */
[----:B------:R-:W-:-:S03]  /*179d0*/  ISETP.GT.AND P2, PT, R0, RZ, P0 ;  /* 0x000000ff0000720c */ /* 0x000fc60000744270 */
[----:B------:R-:W-:Y:S01]  /*179e0*/  @P3 STG.E.U16 desc[UR36][R4.64+0x2], R25 ;  /* 0x0000021904003986 */ /* 0x000fe2000c101524 */
[----:B------:R-:W-:Y:S01]  /*179f0*/  IADD3 R10, P3, R4, UR7, RZ ;  /* 0x00000007040a7c10 */ /* 0x000fe2000ff7e0ff */
[-C--:B------:R-:W-:Y:S01]  /*17a00*/  FMUL R24, R24, R2.reuse ;  /* 0x0000000218187220 */ /* 0x080fe20000400000 */
[-C--:B------:R-:W-:Y:S01]  /*17a10*/  FMUL R26, R26, R2.reuse ;  /* 0x000000021a1a7220 */ /* 0x080fe20000400000 */
[C---:B------:R-:W-:Y:S02]  /*17a20*/  ISETP.GT.AND P5, PT, R0.reuse, 0x1, P0 ;  /* 0x000000010000780c */ /* 0x040fe400007a4270 */
[----:B------:R-:W-:Y:S02]  /*17a30*/  IADD3.X R11, R5, UR6, RZ, P3, !PT ;  /* 0x00000006050b7c10 */ /* 0x000fe40009ffe4ff */
[----:B------:R-:W-:Y:S01]  /*17a40*/  ISETP.GT.AND P3, PT, R0, 0x9, P1 ;  /* 0x000000090000780c */ /* 0x000fe20000f64270 */
[-C--:B------:R-:W-:Y:S01]  /*17a50*/  FMUL R27, R27, R2.reuse ;  /* 0x000000021b1b7220 */ /* 0x080fe20000400000 */
[----:B------:R-:W-:Y:S01]  /*17a60*/  FMUL R29, R29, R2 ;  /* 0x000000021d1d7220 */ /* 0x000fe20000400000 */
[----:B------:R-:W-:-:S02]  /*17a70*/  F2FP.F16.F32.PACK_AB R24, RZ, R24 ;  /* 0x00000018ff18723e */ /* 0x000fc400000000ff */
[----:B------:R-:W-:Y:S02]  /*17a80*/  F2FP.F16.F32.PACK_AB R26, RZ, R26 ;  /* 0x0000001aff1a723e */ /* 0x000fe400000000ff */
[----:B------:R-:W-:Y:S01]  /*17a90*/  F2FP.F16.F32.PACK_AB R27, RZ, R27 ;  /* 0x0000001bff1b723e */ /* 0x000fe200000000ff */
[----:B------:R-:W-:Y:S01]  /*17aa0*/  @P4 STG.E.U16 desc[UR36][R4.64], R24 ;  /* 0x0000001804004986 */ /* 0x000fe2000c101524 */
[----:B------:R-:W-:Y:S02]  /*17ab0*/  F2FP.F16.F32.PACK_AB R29, RZ, R29 ;  /* 0x0000001dff1d723e */ /* 0x000fe400000000ff */
[C---:B------:R-:W-:Y:S01]  /*17ac0*/  ISETP.GT.AND P4, PT, R0.reuse, 0x8, P1 ;  /* 0x000000080000780c */ /* 0x040fe20000f84270 */
[----:B------:R-:W-:Y:S01]  /*17ad0*/  @P2 STG.E.U16 desc[UR36][R10.64], R26 ;  /* 0x0000001a0a002986 */ /* 0x000fe2000c101524 */
[----:B------:R-:W-:Y:S01]  /*17ae0*/  ISETP.GT.AND P2, PT, R0, 0x8, P0 ;  /* 0x000000080000780c */ /* 0x000fe20000744270 */
[-C--:B------:R-:W-:Y:S01]  /*17af0*/  FMUL R28, R28, R2.reuse ;  /* 0x000000021c1c7220 */ /* 0x080fe20000400000 */
[----:B------:R-:W-:Y:S01]  /*17b00*/  FMUL R30, R30, R2 ;  /* 0x000000021e1e7220 */ /* 0x000fe20000400000 */
[----:B------:R-:W-:Y:S01]  /*17b10*/  @P5 STG.E.U16 desc[UR36][R10.64+0x2], R27 ;  /* 0x0000021b0a005986 */ /* 0x000fe2000c101524 */
[----:B------:R-:W-:-:S03]  /*17b20*/  ISETP.GT.AND P5, PT, R0, 0x9, P0 ;  /* 0x000000090000780c */ /* 0x000fc600007a4270 */
[----:B------:R-:W-:Y:S01]  /*17b30*/  @P3 STG.E.U16 desc[UR36][R4.64+0x12], R29 ;  /* 0x0000121d04003986 */ /* 0x000fe2000c101524 */
[----:B0-----:R-:W-:Y:S02]  /*17b40*/  IADD3 R6, P3, R4, UR7, RZ ;  /* 0x0000000704067c10 */ /* 0x001fe4000ff7e0ff */
[----:B------:R-:W-:Y:S01]  /*17b50*/  F2FP.F16.F32.PACK_AB R28, RZ, R28 ;  /* 0x0000001cff1c723e */ /* 0x000fe200000000ff */
[----:B------:R-:W-:Y:S01]  /*17b60*/  FMUL R31, R31, R2 ;  /* 0x000000021f1f7220 */ /* 0x000fe20000400000 */
[----:B------:R-:W-:Y:S02]  /*17b70*/  F2FP.F16.F32.PACK_AB R30, RZ, R30 ;  /* 0x0000001eff1e723e */ /* 0x000fe400000000ff */
[----:B------:R-:W-:Y:S01]  /*17b80*/  IADD3.X R7, R5, UR6, RZ, P3, !PT ;  /* 0x0000000605077c10 */ /* 0x000fe20009ffe4ff */
[----:B------:R-:W-:Y:S01]  /*17b90*/  @P4 STG.E.U16 desc[UR36][R4.64+0x10], R28 ;  /* 0x0000101c04004986 */ /* 0x000fe2000c101524 */
[----:B------:R-:W-:-:S03]  /*17ba0*/  F2FP.F16.F32.PACK_AB R31, RZ, R31 ;  /* 0x0000001fff1f723e */ /* 0x000fc600000000ff */
[----:B------:R0:W-:Y:S01]  /*17bb0*/  @P2 STG.E.U16 desc[UR36][R6.64+0x10], R30 ;  /* 0x0000101e06002986 */ /* 0x0001e2000c101524 */
[C---:B------:R-:W-:Y:S02]  /*17bc0*/  ISETP.GT.AND P2, PT, R0.reuse, 0x10, P0 ;  /* 0x000000100000780c */ /* 0x040fe40000744270 */
[C---:B------:R-:W-:Y:S01]  /*17bd0*/  ISETP.GT.AND P4, PT, R0.reuse, 0x10, P1 ;  /* 0x000000100000780c */ /* 0x040fe20000f84270 */
[----:B------:R-:W-:Y:S01]  /*17be0*/  @P5 STG.E.U16 desc[UR36][R8.64+0x12], R31 ;  /* 0x0000121f08005986 */ /* 0x000fe2000c101524 */
[----:B------:R-:W-:Y:S01]  /*17bf0*/  ISETP.GT.AND P3, PT, R0, 0x11, P1 ;  /* 0x000000110000780c */ /* 0x000fe20000f64270 */
[-C--:B------:R-:W-:Y:S01]  /*17c00*/  FMUL R32, R32, R2.reuse ;  /* 0x0000000220207220 */ /* 0x080fe20000400000 */
[----:B------:R-:W-:Y:S01]  /*17c10*/  ISETP.GT.AND P5, PT, R0, 0x11, P0 ;  /* 0x000000110000780c */ /* 0x000fe200007a4270 */
[-C--:B------:R-:W-:Y:S01]  /*17c20*/  FMUL R33, R33, R2.reuse ;  /* 0x0000000221217220 */ /* 0x080fe20000400000 */
[----:B------:R-:W-:Y:S02]  /*17c30*/  FMUL R34, R34, R2 ;  /* 0x0000000222227220 */ /* 0x000fe40000400000 */
[----:B------:R-:W-:-:S02]  /*17c40*/  F2FP.F16.F32.PACK_AB R32, RZ, R32 ;  /* 0x00000020ff20723e */ /* 0x000fc400000000ff */
[----:B------:R-:W-:Y:S01]  /*17c50*/  F2FP.F16.F32.PACK_AB R33, RZ, R33 ;  /* 0x00000021ff21723e */ /* 0x000fe200000000ff */
[----:B0-----:R-:W-:Y:S01]  /*17c60*/  @P2 IMAD.MOV.U32 R7, RZ, RZ, R9 ;  /* 0x000000ffff072224 */ /* 0x001fe200078e0009 */
[----:B------:R-:W-:Y:S01]  /*17c70*/  F2FP.F16.F32.PACK_AB R34, RZ, R34 ;  /* 0x00000022ff22723e */ /* 0x000fe200000000ff */
[----:B------:R-:W-:Y:S01]  /*17c80*/  FMUL R35, R35, R2 ;  /* 0x0000000223237220 */ /* 0x000fe20000400000 */
[----:B------:R-:W-:Y:S01]  /*17c90*/  @P2 MOV R6, R8 ;  /* 0x0000000800062202 */ /* 0x000fe20000000f00 */
[----:B------:R-:W-:Y:S04]  /*17ca0*/  @P4 STG.E.U16 desc[UR36][R4.64+0x20], R32 ;  /* 0x0000202004004986 */ /* 0x000fe8000c101524 */
[----:B------:R-:W-:Y:S01]  /*17cb0*/  @P3 STG.E.U16 desc[UR36][R4.64+0x22], R33 ;  /* 0x0000222104003986 */ /* 0x000fe2000c101524 */
[----:B------:R-:W-:-:S03]  /*17cc0*/  F2FP.F16.F32.PACK_AB R35, RZ, R35 ;  /* 0x00000023ff23723e */ /* 0x000fc600000000ff */
[----:B------:R0:W-:Y:S01]  /*17cd0*/  @P2 STG.E.U16 desc[UR36][R6.64+0x20], R34 ;  /* 0x0000202206002986 */ /* 0x0001e2000c101524 */
[C---:B------:R-:W-:Y:S02]  /*17ce0*/  ISETP.GT.AND P2, PT, R0.reuse, 0x18, P0 ;  /* 0x000000180000780c */ /* 0x040fe40000744270 */
[C---:B------:R-:W-:Y:S02]  /*17cf0*/  ISETP.GT.AND P4, PT, R0.reuse, 0x18, P1 ;  /* 0x000000180000780c */ /* 0x040fe40000f84270 */
[----:B------:R-:W-:Y:S01]  /*17d00*/  ISETP.GT.AND P3, PT, R0, 0x19, P1 ;  /* 0x000000190000780c */ /* 0x000fe20000f64270 */
[----:B0-----:R-:W-:Y:S01]  /*17d10*/  @P5 IMAD.MOV.U32 R6, RZ, RZ, R8 ;  /* 0x000000ffff065224 */ /* 0x001fe200078e0008 */
[----:B------:R-:W-:Y:S01]  /*17d20*/  @P5 MOV R7, R9 ;  /* 0x0000000900075202 */ /* 0x000fe20000000f00 */
[-C--:B------:R-:W-:Y:S01]  /*17d30*/  FMUL R36, R36, R2.reuse ;  /* 0x0000000224247220 */ /* 0x080fe20000400000 */
[----:B------:R-:W-:-:S03]  /*17d40*/  FMUL R37, R37, R2 ;  /* 0x0000000225257220 */ /* 0x000fc60000400000 */
[----:B------:R0:W-:Y:S01]  /*17d50*/  @P5 STG.E.U16 desc[UR36][R6.64+0x22], R35 ;  /* 0x0000222306005986 */ /* 0x0001e2000c101524 */
[----:B------:R-:W-:Y:S01]  /*17d60*/  ISETP.GT.AND P5, PT, R0, 0x19, P0 ;  /* 0x000000190000780c */ /* 0x000fe200007a4270 */
[----:B------:R-:W-:Y:S01]  /*17d70*/  FMUL R38, R38, R2 ;  /* 0x0000000226267220 */ /* 0x000fe20000400000 */
[----:B------:R-:W-:Y:S02]  /*17d80*/  F2FP.F16.F32.PACK_AB R36, RZ, R36 ;  /* 0x00000024ff24723e */ /* 0x000fe400000000ff */
[----:B------:R-:W-:Y:S01]  /*17d90*/  F2FP.F16.F32.PACK_AB R37, RZ, R37 ;  /* 0x00000025ff25723e */ /* 0x000fe200000000ff */
[----:B------:R-:W-:Y:S01]  /*17da0*/  FMUL R39, R39, R2 ;  /* 0x0000000227277220 */ /* 0x000fe20000400000 */
[----:B------:R-:W-:Y:S01]  /*17db0*/  F2FP.F16.F32.PACK_AB R38, RZ, R38 ;  /* 0x00000026ff26723e */ /* 0x000fe200000000ff */
[----:B------:R-:W-:Y:S01]  /*17dc0*/  @P4 STG.E.U16 desc[UR36][R4.64+0x30], R36 ;  /* 0x0000302404004986 */ /* 0x000fe2000c101524 */
[----:B0-----:R-:W-:Y:S02]  /*17dd0*/  @P2 IMAD.MOV.U32 R6, RZ, RZ, R8 ;  /* 0x000000ffff062224 */ /* 0x001fe400078e0008 */
[----:B------:R-:W-:Y:S01]  /*17de0*/  @P2 IMAD.MOV.U32 R7, RZ, RZ, R9 ;  /* 0x000000ffff072224 */ /* 0x000fe200078e0009 */
[----:B------:R-:W-:Y:S01]  /*17df0*/  @P3 STG.E.U16 desc[UR36][R4.64+0x32], R37 ;  /* 0x0000322504003986 */ /* 0x000fe2000c101524 */
[----:B------:R-:W-:-:S03]  /*17e00*/  F2FP.F16.F32.PACK_AB R39, RZ, R39 ;  /* 0x00000027ff27723e */ /* 0x000fc600000000ff */
[----:B------:R0:W-:Y:S01]  /*17e10*/  @P2 STG.E.U16 desc[UR36][R6.64+0x30], R38 ;  /* 0x0000302606002986 */ /* 0x0001e2000c101524 */
[C---:B------:R-:W-:Y:S02]  /*17e20*/  ISETP.GT.AND P2, PT, R0.reuse, 0x20, P0 ;  /* 0x000000200000780c */ /* 0x040fe40000744270 */
[C---:B------:R-:W-:Y:S02]  /*17e30*/  ISETP.GT.AND P4, PT, R0.reuse, 0x20, P1 ;  /* 0x000000200000780c */ /* 0x040fe40000f84270 */
[----:B------:R-:W-:Y:S02]  /*17e40*/  ISETP.GT.AND P3, PT, R0, 0x21, P1 ;  /* 0x000000210000780c */ /* 0x000fe40000f64270 */
[----:B0-----:R-:W-:Y:S01]  /*17e50*/  @P5 MOV R6, R8 ;  /* 0x0000000800065202 */ /* 0x001fe20000000f00 */
[----:B------:R-:W-:Y:S02]  /*17e60*/  @P5 IMAD.MOV.U32 R7, RZ, RZ, R9 ;  /* 0x000000ffff075224 */ /* 0x000fe400078e0009 */
[-C--:B------:R-:W-:Y:S01]  /*17e70*/  FMUL R40, R40, R2.reuse ;  /* 0x0000000228287220 */ /* 0x080fe20000400000 */
[----:B------:R-:W-:-:S02]  /*17e80*/  FMUL R41, R41, R2 ;  /* 0x0000000229297220 */ /* 0x000fc40000400000 */
        /* <DEDUP_REMOVED lines=8> */
[----:B0-----:R-:W-:Y:S01]  /*17f10*/  @P2 IMAD.MOV.U32 R6, RZ, RZ, R8 ;  /* 0x000000ffff062224 */ /* 0x001fe200078e0008 */
[----:B------:R-:W-:-:S02]  /*17f20*/  @P2 MOV R7, R9 ;  /* 0x0000000900072202 */ /* 0x000fc40000000f00 */
[----:B------:R-:W-:Y:S01]  /*17f30*/  @P3 STG.E.U16 desc[UR36][R4.64+0x42], R41 ;  /* 0x0000422904003986 */ /* 0x000fe2000c101524 */
[----:B------:R-:W-:-:S03]  /*17f40*/  F2FP.F16.F32.PACK_AB R43, RZ, R43 ;  /* 0x0000002bff2b723e */ /* 0x000fc600000000ff */
[----:B------:R0:W-:Y:S01]  /*17f50*/  @P2 STG.E.U16 desc[UR36][R6.64+0x40], R42 ;  /* 0x0000402a06002986 */ /* 0x0001e2000c101524 */
[C---:B------:R-:W-:Y:S02]  /*17f60*/  ISETP.GT.AND P2, PT, R0.reuse, 0x28, P0 ;  /* 0x000000280000780c */ /* 0x040fe40000744270 */
[C---:B------:R-:W-:Y:S02]  /*17f70*/  ISETP.GT.AND P4, PT, R0.reuse, 0x28, P1 ;  /* 0x000000280000780c */ /* 0x040fe40000f84270 */
[----:B------:R-:W-:Y:S01]  /*17f80*/  ISETP.GT.AND P3, PT, R0, 0x29, P1 ;  /* 0x000000290000780c */ /* 0x000fe20000f64270 */
[----:B0-----:R-:W-:Y:S02]  /*17f90*/  @P5 IMAD.MOV.U32 R6, RZ, RZ, R8 ;  /* 0x000000ffff065224 */ /* 0x001fe400078e0008 */
        /* <DEDUP_REMOVED lines=11> */
[----:B0-----:R-:W-:Y:S01]  /*18050*/  @P2 MOV R6, R8 ;  /* 0x0000000800062202 */ /* 0x001fe20000000f00 */
[----:B------:R-:W-:-:S02]  /*18060*/  @P2 IMAD.MOV.U32 R7, RZ, RZ, R9 ;  /* 0x000000ffff072224 */ /* 0x000fc400078e0009 */
        /* <DEDUP_REMOVED lines=445> */
[----:B------:R-:W-:Y:S01]  /*19c40*/  ISETP.GT.AND P3, PT, R0, 0xe1, P1 ;  /* 0x000000e10000780c */ /* 0x000fe20000f64270 */
[----:B------:R-:W-:Y:S01]  /*19c50*/  FMUL R136, R136, R2 ;  /* 0x0000000288887220 */ /* 0x000fe20000400000 */
[----:B0-----:R-:W-:Y:S01]  /*19c60*/  @P5 MOV R6, R8 ;  /* 0x0000000800065202 */ /* 0x001fe20000000f00 */
[----:B------:R-:W-:Y:S02]  /*19c70*/  @P5 IMAD.MOV.U32 R7, RZ, RZ, R9 ;  /* 0x000000ffff075224 */ /* 0x000fe400078e0009 */
[-C--:B------:R-:W-:Y:S01]  /*19c80*/  FMUL R137, R137, R2.reuse ;  /* 0x0000000289897220 */ /* 0x080fe20000400000 */
[----:B------:R-:W-:-:S02]  /*19c90*/  FMUL R138, R138, R2 ;  /* 0x000000028a8a7220 */ /* 0x000fc40000400000 */
[----:B------:R0:W-:Y:S01]  /*19ca0*/  @P5 STG.E.U16 desc[UR36][R6.64+0x1b2], R135 ;  /* 0x0001b28706005986 */ /* 0x0001e2000c101524 */
[----:B------:R-:W-:Y:S02]  /*19cb0*/  ISETP.GT.AND P5, PT, R0, 0xe1, P0 ;  /* 0x000000e10000780c */ /* 0x000fe400007a4270 */
        /* <DEDUP_REMOVED lines=8> */
[----:B------:R-:W-:Y:S01]  /*19d40*/  ISETP.GT.AND P4, PT, R0, 0xe8, P1 ;  /* 0x000000e80000780c */ /* 0x000fe20000f84270 */
[-C--:B------:R-:W-:Y:S01]  /*19d50*/  FMUL R140, R140, R2.reuse ;  /* 0x000000028c8c7220 */ /* 0x080fe20000400000 */
[----:B------:R-:W-:Y:S01]  /*19d60*/  F2FP.F16.F32.PACK_AB R139, RZ, R139 ;  /* 0x0000008bff8b723e */ /* 0x000fe200000000ff */
[----:B------:R0:W-:Y:S01]  /*19d70*/  @P2 STG.E.U16 desc[UR36][R6.64+0x1c0], R138 ;  /* 0x0001c08a06002986 */ /* 0x0001e2000c101524 */
[C---:B------:R-:W-:Y:S02]  /*19d80*/  ISETP.GT.AND P2, PT, R0.reuse, 0xe8, P0 ;  /* 0x000000e80000780c */ /* 0x040fe40000744270 */
[----:B------:R-:W-:Y:S01]  /*19d90*/  ISETP.GT.AND P3, PT, R0, 0xe9, P1 ;  /* 0x000000e90000780c */ /* 0x000fe20000f64270 */
[----:B------:R-:W-:Y:S01]  /*19da0*/  FMUL R141, R141, R2 ;  /* 0x000000028d8d7220 */ /* 0x000fe20000400000 */
[----:B------:R-:W-:Y:S01]  /*19db0*/  F2FP.F16.F32.PACK_AB R140, RZ, R140 ;  /* 0x0000008cff8c723e */ /* 0x000fe200000000ff */
[----:B0-----:R-:W-:-:S02]  /*19dc0*/  @P5 IMAD.MOV.U32 R6, RZ, RZ, R8 ;  /* 0x000000ffff065224 */ /* 0x001fc400078e0008 */
[----:B------:R-:W-:Y:S02]  /*19dd0*/  @P5 IMAD.MOV.U32 R7, RZ, RZ, R9 ;  /* 0x000000ffff075224 */ /* 0x000fe400078e0009 */
[----:B------:R-:W-:-:S03]  /*19de0*/  FMUL R142, R142, R2 ;  /* 0x000000028e8e7220 */ /* 0x000fc60000400000 */
[----:B------:R0:W-:Y:S01]  /*19df0*/  @P5 STG.E.U16 desc[UR36][R6.64+0x1c2], R139 ;  /* 0x0001c28b06005986 */ /* 0x0001e2000c101524 */
[C---:B------:R-:W-:Y:S02]  /*19e00*/  ISETP.GT.AND P5, PT, R0.reuse, 0xe9, P0 ;  /* 0x000000e90000780c */ /* 0x040fe400007a4270 */
[----:B------:R-:W-:Y:S01]  /*19e10*/  F2FP.F16.F32.PACK_AB R141, RZ, R141 ;  /* 0x0000008dff8d723e */ /* 0x000fe200000000ff */
[----:B------:R-:W-:Y:S01]  /*19e20*/  @P4 STG.E.U16 desc[UR36][R4.64+0x1d0], R140 ;  /* 0x0001d08c04004986 */ /* 0x000fe2000c101524 */
[----:B------:R-:W-:Y:S01]  /*19e30*/  ISETP.GT.AND P4, PT, R0, 0xf0, P1 ;  /* 0x000000f00000780c */ /* 0x000fe20000f84270 */
[----:B------:R-:W-:Y:S01]  /*19e40*/  FMUL R143, R143, R2 ;  /* 0x000000028f8f7220 */ /* 0x000fe20000400000 */
[----:B------:R-:W-:Y:S01]  /*19e50*/  F2FP.F16.F32.PACK_AB R142, RZ, R142 ;  /* 0x0000008eff8e723e */ /* 0x000fe200000000ff */
[----:B------:R-:W-:Y:S01]  /*19e60*/  FMUL R144, R144, R2 ;  /* 0x0000000290907220 */ /* 0x000fe20000400000 */
[----:B------:R-:W-:Y:S01]  /*19e70*/  @P3 STG.E.U16 desc[UR36][R4.64+0x1d2], R141 ;  /* 0x0001d28d04003986 */ /* 0x000fe2000c101524 */
[----:B0-----:R-:W-:Y:S01]  /*19e80*/  @P2 MOV R6, R8 ;  /* 0x0000000800062202 */ /* 0x001fe20000000f00 */
[----:B------:R-:W-:Y:S01]  /*19e90*/  @P2 IMAD.MOV.U32 R7, RZ, RZ, R9 ;  /* 0x000000ffff072224 */ /* 0x000fe200078e0009 */
[----:B------:R-:W-:Y:S01]  /*19ea0*/  ISETP.GT.AND P3, PT, R0, 0xf1, P1 ;  /* 0x000000f10000780c */ /* 0x000fe20000f64270 */
[----:B------:R-:W-:Y:S01]  /*19eb0*/  FMUL R145, R145, R2 ;  /* 0x0000000291917220 */ /* 0x000fe20000400000 */
[----:B------:R-:W-:-:S02]  /*19ec0*/  F2FP.F16.F32.PACK_AB R143, RZ, R143 ;  /* 0x0000008fff8f723e */ /* 0x000fc400000000ff */
[----:B------:R0:W-:Y:S01]  /*19ed0*/  @P2 STG.E.U16 desc[UR36][R6.64+0x1d0], R142 ;  /* 0x0001d08e06002986 */ /* 0x0001e2000c101524 */
[----:B------:R-:W-:Y:S02]  /*19ee0*/  F2FP.F16.F32.PACK_AB R144, RZ, R144 ;  /* 0x00000090ff90723e */ /* 0x000fe400000000ff */
[----:B------:R-:W-:Y:S02]  /*19ef0*/  ISETP.GT.AND P2, PT, R0, 0xf0, P0 ;  /* 0x000000f00000780c */ /* 0x000fe40000744270 */
[----:B------:R-:W-:Y:S01]  /*19f00*/  F2FP.F16.F32.PACK_AB R145, RZ, R145 ;  /* 0x00000091ff91723e */ /* 0x000fe200000000ff */
[----:B0-----:R-:W-:Y:S01]  /*19f10*/  @P5 IMAD.MOV.U32 R6, RZ, RZ, R8 ;  /* 0x000000ffff065224 */ /* 0x001fe200078e0008 */
[----:B------:R-:W-:Y:S01]  /*19f20*/  @P5 MOV R7, R9 ;  /* 0x0000000900075202 */ /* 0x000fe20000000f00 */
[----:B------:R-:W-:-:S04]  /*19f30*/  FMUL R146, R146, R2 ;  /* 0x0000000292927220 */ /* 0x000fc80000400000 */
[----:B------:R0:W-:Y:S04]  /*19f40*/  @P5 STG.E.U16 desc[UR36][R6.64+0x1d2], R143 ;  /* 0x0001d28f06005986 */ /* 0x0001e8000c101524 */
[----:B------:R-:W-:Y:S01]  /*19f50*/  @P4 STG.E.U16 desc[UR36][R4.64+0x1e0], R144 ;  /* 0x0001e09004004986 */ /* 0x000fe2000c101524 */
[----:B------:R-:W-:-:S03]  /*19f60*/  ISETP.GT.AND P4, PT, R0, 0xf1, P0 ;  /* 0x000000f10000780c */ /* 0x000fc60000784270 */
[----:B------:R-:W-:Y:S01]  /*19f70*/  @P3 STG.E.U16 desc[UR36][R4.64+0x1e2], R145 ;  /* 0x0001e29104003986 */ /* 0x000fe2000c101524 */
[C---:B------:R-:W-:Y:S02]  /*19f80*/  ISETP.GT.AND P3, PT, R0.reuse, 0xf8, P1 ;  /* 0x000000f80000780c */ /* 0x040fe40000f64270 */
[C---:B------:R-:W-:Y:S01]  /*19f90*/  ISETP.GT.AND P1, PT, R0.reuse, 0xf9, P1 ;  /* 0x000000f90000780c */ /* 0x040fe20000f24270 */
[----:B0-----:R-:W-:Y:S01]  /*19fa0*/  @P2 IMAD.MOV.U32 R6, RZ, RZ, R8 ;  /* 0x000000ffff062224 */ /* 0x001fe200078e0008 */
[----:B------:R-:W-:Y:S01]  /*19fb0*/  F2FP.F16.F32.PACK_AB R146, RZ, R146 ;  /* 0x00000092ff92723e */ /* 0x000fe200000000ff */
[----:B------:R-:W-:Y:S01]  /*19fc0*/  @P2 IMAD.MOV.U32 R7, RZ, RZ, R9 ;  /* 0x000000ffff072224 */ /* 0x000fe200078e0009 */
[----:B------:R-:W-:Y:S01]  /*19fd0*/  ISETP.GT.AND P5, PT, R0, 0xf8, P0 ;  /* 0x000000f80000780c */ /* 0x000fe200007a4270 */
[-C--:B------:R-:W-:Y:S01]  /*19fe0*/  FMUL R147, R147, R2.reuse ;  /* 0x0000000293937220 */ /* 0x080fe20000400000 */
[-C--:B------:R-:W-:Y:S01]  /*19ff0*/  FMUL R148, R148, R2.reuse ;  /* 0x0000000294947220 */ /* 0x080fe20000400000 */
[----:B------:R-:W-:Y:S01]  /*1a000*/  FMUL R149, R149, R2 ;  /* 0x0000000295957220 */ /* 0x000fe20000400000 */
[----:B------:R0:W-:Y:S01]  /*1a010*/  @P2 STG.E.U16 desc[UR36][R6.64+0x1e0], R146 ;  /* 0x0001e09206002986 */ /* 0x0001e2000c101524 */
[----:B------:R-:W-:-:S02]  /*1a020*/  ISETP.GT.AND P0, PT, R0, 0xf9, P0 ;  /* 0x000000f90000780c */ /* 0x000fc40000704270 */
[----:B------:R-:W-:Y:S01]  /*1a030*/  F2FP.F16.F32.PACK_AB R147, RZ, R147 ;  /* 0x00000093ff93723e */ /* 0x000fe200000000ff */
[----:B------:R-:W-:Y:S01]  /*1a040*/  FMUL R150, R150, R2 ;  /* 0x0000000296967220 */ /* 0x000fe20000400000 */
[----:B------:R-:W-:Y:S02]  /*1a050*/  F2FP.F16.F32.PACK_AB R148, RZ, R148 ;  /* 0x00000094ff94723e */ /* 0x000fe400000000ff */
[----:B------:R-:W-:Y:S01]  /*1a060*/  F2FP.F16.F32.PACK_AB R149, RZ, R149 ;  /* 0x00000095ff95723e */ /* 0x000fe200000000ff */
[----:B------:R-:W-:Y:S01]  /*1a070*/  FMUL R151, R151, R2 ;  /* 0x0000000297977220 */ /* 0x000fe20000400000 */
[----:B0-----:R-:W-:Y:S01]  /*1a080*/  @P4 MOV R6, R8 ;  /* 0x0000000800064202 */ /* 0x001fe20000000f00 */
[----:B------:R-:W-:Y:S01]  /*1a090*/  @P4 IMAD.MOV.U32 R7, RZ, RZ, R9 ;  /* 0x000000ffff074224 */ /* 0x000fe200078e0009 */
[----:B------:R-:W-:-:S04]  /*1a0a0*/  F2FP.F16.F32.PACK_AB R150, RZ, R150 ;  /* 0x00000096ff96723e */ /* 0x000fc800000000ff */
[----:B------:R-:W-:Y:S01]  /*1a0b0*/  @P4 STG.E.U16 desc[UR36][R6.64+0x1e2], R147 ;  /* 0x0001e29306004986 */ /* 0x000fe2000c101524 */
[----:B------:R-:W-:-:S03]  /*1a0c0*/  F2FP.F16.F32.PACK_AB R151, RZ, R151 ;  /* 0x00000097ff97723e */ /* 0x000fc600000000ff */
[----:B------:R-:W-:Y:S04]  /*1a0d0*/  @P3 STG.E.U16 desc[UR36][R4.64+0x1f0], R148 ;  /* 0x0001f09404003986 */ /* 0x000fe8000c101524 */
[----:B------:R0:W-:Y:S02]  /*1a0e0*/  @P1 STG.E.U16 desc[UR36][R4.64+0x1f2], R149 ;  /* 0x0001f29504001986 */ /* 0x0001e4000c101524 */
[----:B0-----:R-:W-:Y:S01]  /*1a0f0*/  @P5 IMAD.MOV.U32 R4, RZ, RZ, R8 ;  /* 0x000000ffff045224 */ /* 0x001fe200078e0008 */
[----:B------:R-:W-:-:S05]  /*1a100*/  @P5 MOV R5, R9 ;  /* 0x0000000900055202 */ /* 0x000fca0000000f00 */
[----:B------:R4:W-:Y:S04]  /*1a110*/  @P5 STG.E.U16 desc[UR36][R4.64+0x1f0], R150 ;  /* 0x0001f09604005986 */ /* 0x0009e8000c101524 */
[----:B------:R4:W-:Y:S02]  /*1a120*/  @P0 STG.E.U16 desc[UR36][R8.64+0x1f2], R151 ;  /* 0x0001f29708000986 */ /* 0x0009e4000c101524 */
.L_x_536:
[----:B------:R-:W-:Y:S05]  /*1a130*/  BSYNC B0 ;  /* 0x0000000000007941 */ /* 0x000fea0003800000 */
.L_x_28:
[----:B0---4-:R-:W4:Y:S01]  /*1a140*/  LDL.LU R4, [R1+0x200] ;  /* 0x0002000001047983 */ /* 0x011f220000300800 */
[----:B------:R-:W-:Y:S01]  /*1a150*/  ULDC UR4, c[0x0][0xc] ;  /* 0x0000030000047ab9 */ /* 0x000fe20000000800 */
[----:B------:R-:W-:Y:S01]  /*1a160*/  ULDC UR5, c[0x0][0x10] ;  /* 0x0000040000057ab9 */ /* 0x000fe20000000800 */
[----:B-----5:R-:W4:Y:S01]  /*1a170*/  LDC R3, c[0x0][0x14] ;  /* 0x00000500ff037b82 */ /* 0x020f220000000800 */
[----:B------:R-:W-:Y:S01]  /*1a180*/  UIMAD.WIDE.U32 UR4, UR4, UR5, URZ ;  /* 0x00000005040472a5 */ /* 0x000fe2000f8e003f */
[----:B------:R-:W-:Y:S01]  /*1a190*/  IMAD.MOV.U32 R5, RZ, RZ, R17 ;  /* 0x000000ffff057224 */ /* 0x000fe200078e0011 */
[----:B------:R-:W-:Y:S01]  /*1a1a0*/  UMOV UR42, 0xffffffff ;  /* 0xffffffff002a7882 */ /* 0x000fe20000000000 */
[----:B---3--:R-:W-:Y:S01]  /*1a1b0*/  PRMT R0, RZ, 0x7610, R0 ;  /* 0x00007610ff007816 */ /* 0x008fe20000000000 */
[----:B------:R-:W-:Y:S02]  /*1a1c0*/  IMAD.MOV.U32 R19, RZ, RZ, -0x1 ;  /* 0xffffffffff137424 */ /* 0x000fe400078e00ff */
[----:B----4-:R-:W-:-:S04]  /*1a1d0*/  IMAD.WIDE.U32 R4, R3, UR4, R4 ;  /* 0x0000000403047c25 */ /* 0x010fc8000f8e0004 */
[----:B------:R-:W-:Y:S01]  /*1a1e0*/  IMAD R3, R3, UR5, RZ ;  /* 0x0000000503037c24 */ /* 0x000fe2000f8e02ff */
[----:B------:R-:W-:Y:S01]  /*1a1f0*/  MOV R23, R4 ;  /* 0x0000000400177202 */ /* 0x000fe20000000f00 */
[----:B------:R-:W-:Y:S02]  /*1a200*/  ULDC.64 UR4, c[0x0][0x650] ;  /* 0x0001940000047ab9 */ /* 0x000fe40000000a00 */
[----:B------:R-:W-:Y:S01]  /*1a210*/  IMAD.IADD R17, R5, 0x1, R3 ;  /* 0x0000000105117824 */ /* 0x000fe200078e0203 */
[----:B------:R-:W-:Y:S01]  /*1a220*/  ISETP.GE.U32.AND P0, PT, R4, UR4, PT ;  /* 0x0000000404007c0c */ /* 0x000fe2000bf06070 */
[----:B------:R0:W-:Y:S03]  /*1a230*/  STL [R1+0x200], R23 ;  /* 0x0002001701007387 */ /* 0x0001e60000100800 */
[----:B------:R-:W-:-:S13]  /*1a240*/  ISETP.GE.U32.AND.EX P0, PT, R17, UR5, PT, P0 ;  /* 0x0000000511007c0c */ /* 0x000fda000bf06100 */
[----:B0-----:R-:W-:Y:S05]  /*1a250*/  @P0 BRA `(.L_x_537) ;  /* 0x0000000400700947 */ /* 0x001fea0003800000 */
[----:B------:R-:W0:Y:S01]  /*1a260*/  S2R R18, SR_CTAID.X ;  /* 0x0000000000127919 */ /* 0x000e220000002500 */
[----:B------:R-:W3:Y:S01]  /*1a270*/  LDC.64 R10, c[0x0][0x628] ;  /* 0x00018a00ff0a7b82 */ /* 0x000ee20000000a00 */
[----:B------:R-:W-:Y:S01]  /*1a280*/  ULDC UR4, c[0x0][0x150] ;  /* 0x0000540000047ab9 */ /* 0x000fe20000000800 */
[----:B------:R-:W-:Y:S01]  /*1a290*/  IMAD.MOV.U32 R8, RZ, RZ, R23 ;  /* 0x000000ffff087224 */ /* 0x000fe200078e0017 */
[----:B------:R-:W4:Y:S01]  /*1a2a0*/  S2R R20, SR_CTAID.Y ;  /* 0x0000000000147919 */ /* 0x000f220000002600 */
[----:B------:R-:W-:-:S04]  /*1a2b0*/  MOV R9, R17 ;  /* 0x0000001100097202 */ /* 0x000fc80000000f00 */
[----:B------:R-:W4:Y:S08]  /*1a2c0*/  LDC R21, c[0x0][0x144] ;  /* 0x00005100ff157b82 */ /* 0x000f300000000800 */
[----:B-12---:R-:W1:Y:S08]  /*1a2d0*/  LDC R12, c[0x0][0x630] ;  /* 0x00018c00ff0c7b82 */ /* 0x006e700000000800 */
[----:B------:R-:W2:Y:S01]  /*1a2e0*/  LDC.64 R14, c[0x0][0x620] ;  /* 0x00018800ff0e7b82 */ /* 0x000ea20000000a00 */
[----:B---3--:R-:W-:-:S04]  /*1a2f0*/  ISETP.NE.U32.AND P0, PT, R10, RZ, PT ;  /* 0x000000ff0a00720c */ /* 0x008fc80003f05070 */
[----:B------:R-:W-:Y:S02]  /*1a300*/  ISETP.NE.AND.EX P0, PT, R11, RZ, PT, P0 ;  /* 0x000000ff0b00720c */ /* 0x000fe40003f05300 */
[----:B0-----:R-:W-:-:S05]  /*1a310*/  I2FP.F32.U32 R0, R18 ;  /* 0x0000001200007245 */ /* 0x001fca0000201000 */
[----:B------:R-:W-:-:S04]  /*1a320*/  FMUL R0, R0, UR4 ;  /* 0x0000000400007c20 */ /* 0x000fc80008400000 */
[----:B------:R0:W3:Y:S02]  /*1a330*/  F2I.U32.TRUNC.NTZ R19, R0 ;  /* 0x0000000000137305 */ /* 0x0000e4000020f000 */
[----:B-1--4-:R-:W-:Y:S05]  /*1a340*/  @!P0 BRA `(.L_x_538) ;  /* 0x0000000000288947 */ /* 0x012fea0003800000 */
[----:B0-----:R-:W0:Y:S02]  /*1a350*/  LDC R0, c[0x0][0x634] ;  /* 0x00018d00ff007b82 */ /* 0x001e240000000800 */
        /* <DEDUP_REMOVED lines=9> */
.L_x_538:
[-CC-:B------:R-:W-:Y:S01]  /*1a3f0*/  SHF.R.U64 R28, R8, R12.reuse, R9.reuse ;  /* 0x0000000c081c7219 */ /* 0x180fe20000001209 */
[----:B------:R-:W1:Y:S01]  /*1a400*/  LDC.64 R24, c[0x0][0x640] ;  /* 0x00019000ff187b82 */ /* 0x000e620000000a00 */
[----:B0-----:R-:W-:Y:S01]  /*1a410*/  SHF.R.U32.HI R0, RZ, R12, R9 ;  /* 0x0000000cff007219 */ /* 0x001fe20000011609 */
[----:B---3--:R-:W-:Y:S01]  /*1a420*/  IMAD.MOV R19, RZ, RZ, -R19 ;  /* 0x000000ffff137224 */ /* 0x008fe200078e0a13 */
[----:B------:R-:W-:Y:S01]  /*1a430*/  IADD3 R3, P0, RZ, -R28, RZ ;  /* 0x8000001cff037210 */ /* 0x000fe20007f1e0ff */
[----:B------:R-:W-:Y:S01]  /*1a440*/  ULDC UR4, c[0x0][0x154] ;  /* 0x0000550000047ab9 */ /* 0x000fe20000000800 */
[----:B------:R-:W-:Y:S01]  /*1a450*/  MOV R4, R23 ;  /* 0x0000001700047202 */ /* 0x000fe20000000f00 */
[----:B------:R-:W-:Y:S02]  /*1a460*/  IMAD R19, R21, R19, R18 ;  /* 0x0000001315137224 */ /* 0x000fe400078e0212 */
[----:B------:R-:W0:Y:S01]  /*1a470*/  LDC R6, c[0x0][0x618] ;  /* 0x00018600ff067b82 */ /* 0x000e220000000800 */
[----:B------:R-:W-:-:S02]  /*1a480*/  IMAD.X R5, RZ, RZ, ~R0, P0 ;  /* 0x000000ffff057224 */ /* 0x000fc400000e0e00 */
[----:B------:R-:W-:Y:S02]  /*1a490*/  IMAD.MOV.U32 R7, RZ, RZ, 0x1 ;  /* 0x00000001ff077424 */ /* 0x000fe400078e00ff */
[-C--:B--2---:R-:W-:Y:S02]  /*1a4a0*/  IMAD R0, R5, R14.reuse, RZ ;  /* 0x0000000e05007224 */ /* 0x084fe400078e02ff */
[----:B------:R-:W-:Y:S01]  /*1a4b0*/  IMAD.MOV.U32 R5, RZ, RZ, R17 ;  /* 0x000000ffff057224 */ /* 0x000fe200078e0011 */
[----:B------:R-:W2:Y:S01]  /*1a4c0*/  LDC R8, c[0x0][0x608] ;  /* 0x00018200ff087b82 */ /* 0x000ea20000000800 */
[----:B------:R-:W-:-:S04]  /*1a4d0*/  IMAD.WIDE.U32 R4, R3, R14, R4 ;  /* 0x0000000e03047225 */ /* 0x000fc800078e0004 */
[----:B------:R-:W-:-:S03]  /*1a4e0*/  IMAD R3, R3, R15, R0 ;  /* 0x0000000f03037224 */ /* 0x000fc600078e0200 */
[----:B------:R-:W3:Y:S01]  /*1a4f0*/  LDC R22, c[0x0][0x658] ;  /* 0x00019600ff167b82 */ /* 0x000ee20000000800 */
[----:B------:R-:W-:Y:S01]  /*1a500*/  I2FP.F32.U32 R0, R20 ;  /* 0x0000001400007245 */ /* 0x000fe20000201000 */
[----:B------:R-:W-:Y:S01]  /*1a510*/  IMAD.IADD R3, R5, 0x1, R3 ;  /* 0x0000000105037824 */ /* 0x000fe200078e0203 */
[----:B-1----:R-:W-:-:S03]  /*1a520*/  ISETP.NE.U32.AND P0, PT, R24, RZ, PT ;  /* 0x000000ff1800720c */ /* 0x002fc60003f05070 */
[----:B------:R-:W-:Y:S01]  /*1a530*/  FMUL R0, R0, UR4 ;  /* 0x0000000400007c20 */ /* 0x000fe20008400000 */
[----:B------:R-:W-:Y:S01]  /*1a540*/  MOV R5, 0xffffffff ;  /* 0xffffffff00057802 */ /* 0x000fe20000000f00 */
[----:B------:R-:W1:Y:S01]  /*1a550*/  LDC R15, c[0x0][0x148] ;  /* 0x00005200ff0f7b82 */ /* 0x000e620000000800 */
[-CC-:B0-----:R-:W-:Y:S01]  /*1a560*/  SHF.R.U64 R12, R4, R6.reuse, R3.reuse ;  /* 0x00000006040c7219 */ /* 0x181fe20000001203 */
[----:B------:R0:W4:Y:S01]  /*1a570*/  F2I.U32.TRUNC.NTZ R13, R0 ;  /* 0x00000000000d7305 */ /* 0x000122000020f000 */
[----:B------:R-:W-:Y:S02]  /*1a580*/  ISETP.NE.AND.EX P0, PT, R25, RZ, PT, P0 ;  /* 0x000000ff1900720c */ /* 0x000fe40003f05300 */
[----:B------:R-:W-:-:S03]  /*1a590*/  SHF.R.U32.HI R3, RZ, R6, R3 ;  /* 0x00000006ff037219 */ /* 0x000fc60000011603 */
[----:B------:R-:W0:Y:S01]  /*1a5a0*/  LDC R18, c[0x0][0x600] ;  /* 0x00018000ff127b82 */ /* 0x000e220000000800 */
[-CC-:B--2---:R-:W-:Y:S02]  /*1a5b0*/  SHF.R.U64 R10, R12, R8.reuse, R3.reuse ;  /* 0x000000080c0a7219 */ /* 0x184fe40000001203 */
[----:B------:R-:W-:-:S05]  /*1a5c0*/  SHF.R.U32.HI R3, RZ, R8, R3 ;  /* 0x00000008ff037219 */ /* 0x000fca0000011603 */
[----:B------:R-:W2:Y:S01]  /*1a5d0*/  LDC R23, c[0x0][0x648] ;  /* 0x00019200ff177b82 */ /* 0x000ea20000000800 */
[-C--:B---3--:R-:W-:Y:S02]  /*1a5e0*/  SHF.L.U32 R4, R5, R22.reuse, RZ ;  /* 0x0000001605047219 */ /* 0x088fe400000006ff */
[--C-:B------:R-:W-:Y:S02]  /*1a5f0*/  SHF.R.U64 R14, R10, R22, R3.reuse ;  /* 0x000000160a0e7219 */ /* 0x100fe40000001203 */
[----:B------:R-:W-:Y:S02]  /*1a600*/  LOP3.LUT R21, RZ, R4, RZ, 0x33, !PT ;  /* 0x00000004ff157212 */ /* 0x000fe400078e33ff */
[-C--:B------:R-:W-:Y:S01]  /*1a610*/  SHF.R.U32.HI R5, RZ, R22.reuse, R3 ;  /* 0x00000016ff057219 */ /* 0x080fe20000011603 */
[----:B------:R-:W3:Y:S01]  /*1a620*/  LDC R26, c[0x0][0x638] ;  /* 0x00018e00ff1a7b82 */ /* 0x000ee20000000800 */
[----:B------:R-:W-:Y:S01]  /*1a630*/  SHF.L.U32 R162, R7, R22, RZ ;  /* 0x0000001607a27219 */ /* 0x000fe200000006ff */
[----:B------:R-:W-:-:S06]  /*1a640*/  IMAD.MOV.U32 R4, RZ, RZ, R14 ;  /* 0x000000ffff047224 */ /* 0x000fcc00078e000e */
[----:B------:R-:W0:Y:S01]  /*1a650*/  LDC R27, c[0x0][0x610] ;  /* 0x00018400ff1b7b82 */ /* 0x000e220000000800 */
[----:B----4-:R-:W-:Y:S05]  /*1a660*/  @!P0 BRA `(.L_x_539) ;  /* 0x0000000000288947 */ /* 0x010fea0003800000 */
[----:B------:R-:W4:Y:S02]  /*1a670*/  LDC R3, c[0x0][0x64c] ;  /* 0x00019300ff037b82 */ /* 0x000f240000000800 */
[----:B----4-:R-:W-:-:S04]  /*1a680*/  IADD3 R3, P0, R14, R3, RZ ;  /* 0x000000030e037210 */ /* 0x010fc80007f1e0ff */
[----:B------:R-:W-:-:S05]  /*1a690*/  IADD3.X R11, RZ, R5, RZ, P0, !PT ;  /* 0x00000005ff0b7210 */ /* 0x000fca00007fe4ff */
[----:B------:R-:W-:-:S04]  /*1a6a0*/  IMAD.WIDE.U32 R4, R11, R24, RZ ;  /* 0x000000180b047225 */ /* 0x000fc800078e00ff */
[----:B------:R-:W-:-:S04]  /*1a6b0*/  IMAD.WIDE.U32 R6, P0, R3, R25, R4 ;  /* 0x0000001903067225 */ /* 0x000fc80007800004 */
[----:B------:R-:W-:-:S04]  /*1a6c0*/  IMAD.WIDE.U32 R4, R3, R24, RZ ;  /* 0x0000001803047225 */ /* 0x000fc800078e00ff */
[----:B------:R-:W-:Y:S01]  /*1a6d0*/  IMAD.X R9, RZ, RZ, RZ, P0 ;  /* 0x000000ffff097224 */ /* 0x000fe200000e06ff */
[----:B------:R-:W-:Y:S01]  /*1a6e0*/  IADD3 RZ, P0, R5, R6, RZ ;  /* 0x0000000605ff7210 */ /* 0x000fe20007f1e0ff */
[----:B------:R-:W-:-:S04]  /*1a6f0*/  IMAD.MOV.U32 R8, RZ, RZ, R7 ;  /* 0x000000ffff087224 */ /* 0x000fc800078e0007 */
[----:B------:R-:W-:-:S08]  /*1a700*/  IMAD.WIDE.U32.X R4, R11, R25, R8, P0 ;  /* 0x000000190b047225 */ /* 0x000fd000000e0408 */
.L_x_539:
[----:B------:R-:W4:Y:S01]  /*1a710*/  LDC R3, c[0x0][0x65c] ;  /* 0x00019700ff037b82 */ /* 0x000f220000000800 */
[----:B0-2---:R-:W-:Y:S01]  /*1a720*/  SHF.R.U64 R0, R4, R23, R5 ;  /* 0x0000001704007219 */ /* 0x005fe20000001205 */
[----:B------:R-:W-:Y:S01]  /*1a730*/  VIADD R5, R18, 0xffffffff ;  /* 0xffffffff12057836 */ /* 0x000fe20000000000 */
[----:B------:R-:W-:Y:S02]  /*1a740*/  LOP3.LUT R7, R10, R21, RZ, 0xc0, !PT ;  /* 0x000000150a077212 */ /* 0x000fe400078ec0ff */
[----:B------:R-:W-:Y:S02]  /*1a750*/  IADD3 R13, -R13, RZ, RZ ;  /* 0x000000ff0d0d7210 */ /* 0x000fe40007ffe1ff */
[----:B------:R-:W-:Y:S01]  /*1a760*/  LOP3.LUT R5, R12, R5, RZ, 0xc0, !PT ;  /* 0x000000050c057212 */ /* 0x000fe200078ec0ff */
[----:B------:R-:W-:Y:S01]  /*1a770*/  IMAD R162, R162, R0, R7 ;  /* 0x00000000a2a27224 */ /* 0x000fe200078e0207 */
[----:B------:R-:W-:Y:S02]  /*1a780*/  R2UR UR42, R28 ;  /* 0x000000001c2a72ca */ /* 0x000fe400000e0000 */
[----:B----4-:R-:W-:Y:S01]  /*1a790*/  ISETP.NE.AND P0, PT, R3, 0x1, PT ;  /* 0x000000010300780c */ /* 0x010fe20003f05270 */
[----:B------:R-:W-:-:S04]  /*1a7a0*/  IMAD.MOV R3, RZ, RZ, -R0 ;  /* 0x000000ffff037224 */ /* 0x000fc800078e0a00 */
[----:B---3--:R-:W-:-:S04]  /*1a7b0*/  IMAD R0, R3, R26, R14 ;  /* 0x0000001a03007224 */ /* 0x008fc800078e020e */
[----:B------:R-:W-:Y:S01]  /*1a7c0*/  IMAD R3, R0, R18, R5 ;  /* 0x0000001200037224 */ /* 0x000fe200078e0205 */
[----:B------:R-:W-:-:S03]  /*1a7d0*/  MOV R0, 0x1 ;  /* 0x0000000100007802 */ /* 0x000fc60000000f00 */
[----:B-1----:R-:W-:-:S04]  /*1a7e0*/  @P0 IMAD R19, R15, R13, R20 ;  /* 0x0000000d0f130224 */ /* 0x002fc800078e0214 */
[----:B------:R-:W-:-:S05]  /*1a7f0*/  IMAD R162, R162, R27, R19 ;  /* 0x0000001ba2a27224 */ /* 0x000fca00078e0213 */
[----:B------:R-:W-:Y:S02]  /*1a800*/  SEL R19, R3, R162, !P0 ;  /* 0x000000a203137207 */ /* 0x000fe40004000000 */
[----:B------:R-:W-:-:S07]  /*1a810*/  SEL R162, R162, R3, !P0 ;  /* 0x00000003a2a27207 */ /* 0x000fce0004000000 */
.L_x_537:
[----:B------:R-:W-:Y:S01]  /*1a820*/  LOP3.LUT P0, RZ, R0, 0xff, RZ, 0xc0, !PT ;  /* 0x000000ff00ff7812 */ /* 0x000fe2000780c0ff */
[----:B------:R-:W-:-:S12]  /*1a830*/  IMAD.MOV.U32 R22, RZ, RZ, R162 ;  /* 0x000000ffff167224 */ /* 0x000fd800078e00a2 */
[----:B------:R-:W-:Y:S05]  /*1a840*/  @P0 BRA `(.L_x_540) ;  /* 0xfffffe6400cc0947 */ /* 0x000fea000383ffff */
[----:B------:R-:W-:Y:S05]  /*1a850*/  EXIT ;  /* 0x000000000000794d */ /* 0x000fea0003800000 */
.L_x_3:
[----:B------:R-:W2:Y:S01]  /*1a860*/  LDL R16, [R1+0x200] ;  /* 0x0002000001107983 */ /* 0x000ea20000100800 */
[----:B------:R-:W-:Y:S01]  /*1a870*/  ULDC.64 UR4, c[0x0][0x650] ;  /* 0x0001940000047ab9 */ /* 0x000fe20000000a00 */
[----:B------:R-:W-:Y:S01]  /*1a880*/  PRMT R4, RZ, 0x7610, R4 ;  /* 0x00007610ff047816 */ /* 0x000fe20000000004 */
[----:B------:R-:W-:Y:S01]  /*1a890*/  IMAD.MOV.U32 R5, RZ, RZ, -0x1 ;  /* 0xffffffffff057424 */ /* 0x000fe200078e00ff */
[----:B------:R-:W-:Y:S01]  /*1a8a0*/  MOV R7, 0xffffffff ;  /* 0xffffffff00077802 */ /* 0x000fe20000000f00 */
[----:B------:R-:W-:Y:S01]  /*1a8b0*/  IMAD.MOV.U32 R6, RZ, RZ, -0x1 ;  /* 0xffffffffff067424 */ /* 0x000fe200078e00ff */
[----:B--2---:R-:W-:-:S04]  /*1a8c0*/  ISETP.GE.U32.AND P0, PT, R16, UR4, PT ;  /* 0x0000000410007c0c */ /* 0x004fc8000bf06070 */
[----:B------:R-:W-:-:S13]  /*1a8d0*/  ISETP.GE.U32.AND.EX P0, PT, R17, UR5, PT, P0 ;  /* 0x0000000511007c0c */ /* 0x000fda000bf06100 */
[----:B------:R-:W-:Y:S05]  /*1a8e0*/  @P0 BRA `(.L_x_541) ;  /* 0x0000000400600947 */ /* 0x000fea0003800000 */
[----:B------:R-:W0:Y:S01]  /*1a8f0*/  LDC.64 R10, c[0x0][0x628] ;  /* 0x00018a00ff0a7b82 */ /* 0x000e220000000a00 */
[----:B------:R-:W-:Y:S01]  /*1a900*/  IMAD.MOV.U32 R8, RZ, RZ, R16 ;  /* 0x000000ffff087224 */ /* 0x000fe200078e0010 */
[----:B------:R-:W-:-:S06]  /*1a910*/  MOV R9, R17 ;  /* 0x0000001100097202 */ /* 0x000fcc0000000f00 */
        /* <DEDUP_REMOVED lines=15> */
.L_x_542:
[--C-:B------:R-:W-:Y:S01]  /*1aa10*/  SHF.R.U64 R10, R8, R12, R9.reuse ;  /* 0x0000000c080a7219 */ /* 0x100fe20000001209 */
[----:B------:R-:W0:Y:S01]  /*1aa20*/  LDC R18, c[0x0][0x618] ;  /* 0x00018600ff127b82 */ /* 0x000e220000000800 */
[----:B------:R-:W-:Y:S01]  /*1aa30*/  I2FP.F32.U32 R4, R2 ;  /* 0x0000000200047245 */ /* 0x000fe20000201000 */
[----:B------:R-:W-:Y:S01]  /*1aa40*/  ULDC UR4, c[0x0][0x150] ;  /* 0x0000540000047ab9 */ /* 0x000fe20000000800 */
[----:B------:R-:W-:Y:S02]  /*1aa50*/  SHF.R.U32.HI R3, RZ, R12, R9 ;  /* 0x0000000cff037219 */ /* 0x000fe40000011609 */
[----:B------:R-:W-:Y:S01]  /*1aa60*/  IADD3 R7, P0, RZ, -R10, RZ ;  /* 0x8000000aff077210 */ /* 0x000fe20007f1e0ff */
[----:B------:R-:W-:Y:S01]  /*1aa70*/  FMUL R9, R4, UR4 ;  /* 0x0000000404097c20 */ /* 0x000fe20008400000 */
[----:B------:R-:W-:Y:S01]  /*1aa80*/  ULDC UR4, c[0x0][0x154] ;  /* 0x0000550000047ab9 */ /* 0x000fe20000000800 */
[----:B------:R-:W1:Y:S02]  /*1aa90*/  LDC.64 R20, c[0x0][0x640] ;  /* 0x00019000ff147b82 */ /* 0x000e640000000a00 */
[----:B------:R-:W-:-:S02]  /*1aaa0*/  IMAD.X R3, RZ, RZ, ~R3, P0 ;  /* 0x000000ffff037224 */ /* 0x000fc400000e0e03 */
[----:B------:R-:W2:Y:S01]  /*1aab0*/  F2I.U32.TRUNC.NTZ R9, R9 ;  /* 0x0000000900097305 */ /* 0x000ea2000020f000 */
[----:B------:R-:W-:-:S03]  /*1aac0*/  IMAD.WIDE.U32 R4, R7, R14, R16 ;  /* 0x0000000e07047225 */ /* 0x000fc600078e0010 */
[----:B------:R-:W3:Y:S01]  /*1aad0*/  LDC R11, c[0x0][0x144] ;  /* 0x00005100ff0b7b82 */ /* 0x000ee20000000800 */
[----:B------:R-:W-:-:S04]  /*1aae0*/  IMAD R6, R3, R14, RZ ;  /* 0x0000000e03067224 */ /* 0x000fc800078e02ff */
[----:B------:R-:W-:Y:S02]  /*1aaf0*/  IMAD R3, R7, R15, R6 ;  /* 0x0000000f07037224 */ /* 0x000fe400078e0206 */
[----:B------:R-:W-:Y:S01]  /*1ab00*/  IMAD.MOV.U32 R6, RZ, RZ, -0x1 ;  /* 0xffffffffff067424 */ /* 0x000fe200078e00ff */
[----:B------:R-:W4:Y:S01]  /*1ab10*/  LDC R12, c[0x0][0x608] ;  /* 0x00018200ff0c7b82 */ /* 0x000f220000000800 */
[----:B------:R-:W-:Y:S01]  /*1ab20*/  IMAD.IADD R3, R5, 0x1, R3 ;  /* 0x0000000105037824 */ /* 0x000fe200078e0203 */
[----:B------:R-:W-:-:S04]  /*1ab30*/  I2FP.F32.U32 R5, R0 ;  /* 0x0000000000057245 */ /* 0x000fc80000201000 */
[-CC-:B0-----:R-:W-:Y:S01]  /*1ab40*/  SHF.R.U64 R8, R4, R18.reuse, R3.reuse ;  /* 0x0000001204087219 */ /* 0x181fe20000001203 */
[----:B------:R-:W-:Y:S01]  /*1ab50*/  FMUL R5, R5, UR4 ;  /* 0x0000000405057c20 */ /* 0x000fe20008400000 */
[----:B------:R-:W0:Y:S01]  /*1ab60*/  LDC R7, c[0x0][0x658] ;  /* 0x00019600ff077b82 */ /* 0x000e220000000800 */
[----:B--2---:R-:W-:Y:S02]  /*1ab70*/  IADD3 R4, -R9, RZ, RZ ;  /* 0x000000ff09047210 */ /* 0x004fe40007ffe1ff */
[----:B-1----:R-:W-:Y:S02]  /*1ab80*/  ISETP.NE.U32.AND P0, PT, R20, RZ, PT ;  /* 0x000000ff1400720c */ /* 0x002fe40003f05070 */
[----:B------:R-:W-:Y:S02]  /*1ab90*/  SHF.R.U32.HI R3, RZ, R18, R3 ;  /* 0x00000012ff037219 */ /* 0x000fe40000011603 */
[----:B------:R-:W-:Y:S01]  /*1aba0*/  ISETP.NE.AND.EX P0, PT, R21, RZ, PT, P0 ;  /* 0x000000ff1500720c */ /* 0x000fe20003f05300 */
[----:B------:R-:W1:Y:S01]  /*1abb0*/  LDC R15, c[0x0][0x148] ;  /* 0x00005200ff0f7b82 */ /* 0x000e620000000800 */
[----:B---3--:R-:W-:-:S02]  /*1abc0*/  IMAD R19, R11, R4, R2 ;  /* 0x000000040b137224 */ /* 0x008fc400078e0202 */
[----:B------:R-:W-:-:S05]  /*1abd0*/  IMAD.MOV.U32 R4, RZ, RZ, 0x1 ;  /* 0x00000001ff047424 */ /* 0x000fca00078e00ff */
[----:B------:R-:W2:Y:S01]  /*1abe0*/  LDC R14, c[0x0][0x600] ;  /* 0x00018000ff0e7b82 */ /* 0x000ea20000000800 */
[-CC-:B----4-:R-:W-:Y:S02]  /*1abf0*/  SHF.R.U64 R11, R8, R12.reuse, R3.reuse ;  /* 0x0000000c080b7219 */ /* 0x190fe40000001203 */
[----:B------:R-:W-:Y:S02]  /*1ac00*/  SHF.R.U32.HI R2, RZ, R12, R3 ;  /* 0x0000000cff027219 */ /* 0x000fe40000011603 */
[----:B------:R3:W4:Y:S03]  /*1ac10*/  F2I.U32.TRUNC.NTZ R12, R5 ;  /* 0x00000005000c7305 */ /* 0x000726000020f000 */
[----:B------:R-:W1:Y:S01]  /*1ac20*/  LDC R16, c[0x0][0x648] ;  /* 0x00019200ff107b82 */ /* 0x000e620000000800 */
[-C--:B0-----:R-:W-:Y:S02]  /*1ac30*/  SHF.L.U32 R6, R6, R7.reuse, RZ ;  /* 0x0000000706067219 */ /* 0x081fe400000006ff */
[----:B------:R-:W-:-:S02]  /*1ac40*/  SHF.R.U64 R13, R11, R7, R2 ;  /* 0x000000070b0d7219 */ /* 0x000fc40000001202 */
[-C--:B------:R-:W-:Y:S02]  /*1ac50*/  SHF.R.U32.HI R3, RZ, R7.reuse, R2 ;  /* 0x00000007ff037219 */ /* 0x080fe40000011602 */
[----:B------:R-:W-:Y:S01]  /*1ac60*/  SHF.L.U32 R18, R4, R7, RZ ;  /* 0x0000000704127219 */ /* 0x000fe200000006ff */
[----:B------:R-:W0:Y:S01]  /*1ac70*/  LDC R22, c[0x0][0x638] ;  /* 0x00018e00ff167b82 */ /* 0x000e220000000800 */
[----:B------:R-:W-:Y:S02]  /*1ac80*/  LOP3.LUT R24, RZ, R6, RZ, 0x33, !PT ;  /* 0x00000006ff187212 */ /* 0x000fe400078e33ff */
[----:B------:R-:W-:-:S05]  /*1ac90*/  MOV R2, R13 ;  /* 0x0000000d00027202 */ /* 0x000fca0000000f00 */
[----:B------:R-:W0:Y:S01]  /*1aca0*/  LDC R23, c[0x0][0x610] ;  /* 0x00018400ff177b82 */ /* 0x000e220000000800 */
[----:B---34-:R-:W-:Y:S05]  /*1acb0*/  @!P0 BRA `(.L_x_543) ;  /* 0x0000000000288947 */ /* 0x018fea0003800000 */
[----:B------:R-:W3:Y:S02]  /*1acc0*/  LDC R2, c[0x0][0x64c] ;  /* 0x00019300ff027b82 */ /* 0x000ee40000000800 */
[----:B---3--:R-:W-:-:S05]  /*1acd0*/  IADD3 R7, P0, R13, R2, RZ ;  /* 0x000000020d077210 */ /* 0x008fca0007f1e0ff */
        /* <DEDUP_REMOVED lines=8> */
.L_x_543:
[----:B------:R-:W3:Y:S01]  /*1ad60*/  LDC R4, c[0x0][0x65c] ;  /* 0x00019700ff047b82 */ /* 0x000ee20000000800 */
[----:B-1----:R-:W-:Y:S01]  /*1ad70*/  SHF.R.U64 R3, R2, R16, R3 ;  /* 0x0000001002037219 */ /* 0x002fe20000001203 */
[----:B--2---:R-:W-:Y:S01]  /*1ad80*/  VIADD R5, R14, 0xffffffff ;  /* 0xffffffff0e057836 */ /* 0x004fe20000000000 */
[----:B------:R-:W-:Y:S01]  /*1ad90*/  LOP3.LUT R2, R11, R24, RZ, 0xc0, !PT ;  /* 0x000000180b027212 */ /* 0x000fe200078ec0ff */
[----:B------:R-:W-:Y:S02]  /*1ada0*/  IMAD.MOV R12, RZ, RZ, -R12 ;  /* 0x000000ffff0c7224 */ /* 0x000fe400078e0a0c */
[----:B------:R-:W-:Y:S02]  /*1adb0*/  IMAD.MOV.U32 R6, RZ, RZ, R10 ;  /* 0x000000ffff067224 */ /* 0x000fe400078e000a */
[----:B------:R-:W-:Y:S01]  /*1adc0*/  IMAD R2, R18, R3, R2 ;  /* 0x0000000312027224 */ /* 0x000fe200078e0202 */
[----:B---3--:R-:W-:Y:S02]  /*1add0*/  ISETP.NE.AND P0, PT, R4, 0x1, PT ;  /* 0x000000010400780c */ /* 0x008fe40003f05270 */
[----:B------:R-:W-:-:S02]  /*1ade0*/  IADD3 R4, -R3, RZ, RZ ;  /* 0x000000ff03047210 */ /* 0x000fc40007ffe1ff */
[----:B------:R-:W-:-:S09]  /*1adf0*/  LOP3.LUT R3, R8, R5, RZ, 0xc0, !PT ;  /* 0x0000000508037212 */ /* 0x000fd200078ec0ff */
[----:B------:R-:W-:Y:S02]  /*1ae00*/  @P0 IMAD R19, R15, R12, R0 ;  /* 0x0000000c0f130224 */ /* 0x000fe400078e0200 */
[----:B0-----:R-:W-:Y:S02]  /*1ae10*/  IMAD R0, R4, R22, R13 ;  /* 0x0000001604007224 */ /* 0x001fe400078e020d */
[----:B------:R-:W-:Y:S02]  /*1ae20*/  IMAD R5, R2, R23, R19 ;  /* 0x0000001702057224 */ /* 0x000fe400078e0213 */
[----:B------:R-:W-:Y:S02]  /*1ae30*/  IMAD R0, R0, R14, R3 ;  /* 0x0000000e00007224 */ /* 0x000fe400078e0203 */
[----:B------:R-:W-:-:S03]  /*1ae40*/  IMAD.MOV.U32 R4, RZ, RZ, 0x1 ;  /* 0x00000001ff047424 */ /* 0x000fc600078e00ff */
[----:B------:R-:W-:Y:S02]  /*1ae50*/  SEL R7, R0, R5, !P0 ;  /* 0x0000000500077207 */ /* 0x000fe40004000000 */
[----:B------:R-:W-:-:S07]  /*1ae60*/  SEL R5, R5, R0, !P0 ;  /* 0x0000000005057207 */ /* 0x000fce0004000000 */
.L_x_541:
[----:B------:R-:W-:-:S08]  /*1ae70*/  NOP ;  /* 0x0000000000007918 */ /* 0x000fd00000000000 */
[----:B------:R-:W0:-:S00]  /*1ae80*/  USETMAXREG.DEALLOC.CTAPOOL 0x28 ;  /* 0x00000028000079c8 */ /* 0x000e0000080e0500 */
[----:B------:R-:W-:-:S13]  /*1ae90*/  ISETP.NE.AND P0, PT, RZ, UR8, PT ;  /* 0x00000008ff007c0c */ /* 0x000fda000bf05270 */
[----:B------:R-:W-:Y:S05]  /*1aea0*/  @P0 EXIT ;  /* 0x000000000000094d */ /* 0x000fea0003800000 */
[----:B0-----:R-:W-:Y:S01]  /*1aeb0*/  LOP3.LUT P0, RZ, R4, 0xff, RZ, 0xc0, !PT ;  /* 0x000000ff04ff7812 */ /* 0x001fe2000780c0ff */
[----:B------:R-:W-:Y:S01]  /*1aec0*/  IMAD.MOV.U32 R0, RZ, RZ, RZ ;  /* 0x000000ffff007224 */ /* 0x000fe200078e00ff */
[----:B------:R-:W-:-:S11]  /*1aed0*/  MOV R8, 0x1 ;  /* 0x0000000100087802 */ /* 0x000fd60000000f00 */
[----:B------:R-:W-:Y:S05]  /*1aee0*/  @!P0 BRA `(.L_x_544) ;  /* 0x0000000c00508947 */ /* 0x000fea0003800000 */
[----:B------:R-:W0:Y:S01]  /*1aef0*/  LDC R0, c[0x0][0x28c] ;  /* 0x0000a300ff007b82 */ /* 0x000e220000000800 */
[----:B------:R-:W1:Y:S01]  /*1af00*/  S2R R2, SR_TID.X ;  /* 0x0000000000027919 */ /* 0x000e620000002100 */
[----:B------:R-:W-:Y:S01]  /*1af10*/  ULDC UR5, c[0x0][0x658] ;  /* 0x0001960000057ab9 */ /* 0x000fe20000000800 */
[----:B------:R-:W-:Y:S01]  /*1af20*/  UMOV UR7, 0xffffffff ;  /* 0xffffffff00077882 */ /* 0x000fe20000000000 */
[----:B------:R-:W-:Y:S01]  /*1af30*/  ULDC UR6, c[0x0][0xc] ;  /* 0x0000030000067ab9 */ /* 0x000fe20000000800 */
[----:B------:R-:W-:Y:S01]  /*1af40*/  USHF.L.U32 UR9, UR7, UR5, URZ ;  /* 0x0000000507097299 */ /* 0x000fe2000800063f */
[----:B------:R-:W-:Y:S01]  /*1af50*/  BSSY B0, `(.L_x_544) ;  /* 0x00000cd000007945 */ /* 0x000fe20003800000 */
[----:B------:R-:W-:Y:S01]  /*1af60*/  UMOV UR8, 0x1 ;  /* 0x0000000100087882 */ /* 0x000fe20000000000 */
[----:B------:R-:W-:Y:S01]  /*1af70*/  ULDC UR7, c[0x0][0x10] ;  /* 0x0000040000077ab9 */ /* 0x000fe20000000800 */
[----:B------:R-:W-:Y:S01]  /*1af80*/  USHF.L.U32 UR5, UR8, UR5, URZ ;  /* 0x0000000508057299 */ /* 0x000fe2000800063f */
[----:B------:R-:W-:Y:S01]  /*1af90*/  MOV R10, 0x1 ;  /* 0x00000001000a7802 */ /* 0x000fe20000000f00 */
[----:B------:R-:W-:Y:S01]  /*1afa0*/  UIMAD.WIDE.U32 UR6, UR6, UR7, URZ ;  /* 0x00000007060672a5 */ /* 0x000fe2000f8e003f */
[----:B------:R-:W-:Y:S01]  /*1afb0*/  IMAD.MOV.U32 R8, RZ, RZ, 0x1 ;  /* 0x00000001ff087424 */ /* 0x000fe200078e00ff */
[----:B------:R-:W-:Y:S01]  /*1afc0*/  ULDC UR8, c[0x0][0x14] ;  /* 0x0000050000087ab9 */ /* 0x000fe20000000800 */
[----:B------:R-:W-:Y:S01]  /*1afd0*/  ULDC UR4, c[0x0][0x600] ;  /* 0x0001800000047ab9 */ /* 0x000fe20000000800 */
[----:B------:R-:W-:-:S02]  /*1afe0*/  UIMAD.WIDE.U32 UR20, UR6, UR8, URZ ;  /* 0x00000008061472a5 */ /* 0x000fc4000f8e003f */
[----:B------:R-:W-:Y:S02]  /*1aff0*/  UIMAD UR13, UR7, UR8, URZ ;  /* 0x00000008070d72a4 */ /* 0x000fe4000f8e023f */
[----:B------:R-:W-:Y:S02]  /*1b000*/  ULOP3.LUT UR24, UR40, 0x2, URZ, 0xfc, !UPT ;  /* 0x0000000228187892 */ /* 0x000fe4000f8efc3f */
[----:B------:R-:W-:Y:S02]  /*1b010*/  UIADD3 UR4, UR4, -0x1, URZ ;  /* 0xffffffff04047890 */ /* 0x000fe4000fffe03f */
[----:B------:R-:W-:Y:S01]  /*1b020*/  ULOP3.LUT UR18, URZ, UR9, URZ, 0x33, !UPT ;  /* 0x000000093f127292 */ /* 0x000fe2000f8e333f */
[----:B0-----:R-:W-:Y:S01]  /*1b030*/  VIADD R0, R0, 0x3f ;  /* 0x0000003f00007836 */ /* 0x001fe20000000000 */
[----:B------:R-:W-:Y:S01]  /*1b040*/  UIADD3 UR13, UR21, UR13, URZ ;  /* 0x0000000d150d7290 */ /* 0x000fe2000fffe03f */
[----:B------:R-:W-:-:S03]  /*1b050*/  ULDC.64 UR22, c[0x0][0x198] ;  /* 0x0000660000167ab9 */ /* 0x000fc60000000a00 */
[----:B------:R-:W-:-:S04]  /*1b060*/  SHF.R.S32.HI R3, RZ, 0x1f, R0 ;  /* 0x0000001fff037819 */ /* 0x000fc80000011400 */
[----:B------:R-:W-:Y:S01]  /*1b070*/  LEA.HI R3, R3, R0, RZ, 0x6 ;  /* 0x0000000003037211 */ /* 0x000fe200078f30ff */
[----:B------:R-:W-:Y:S01]  /*1b080*/  IMAD.MOV.U32 R0, RZ, RZ, RZ ;  /* 0x000000ffff007224 */ /* 0x000fe200078e00ff */
[C---:B-1----:R-:W-:Y:S02]  /*1b090*/  LOP3.LUT P2, RZ, R2.reuse, 0x7f, RZ, 0xc0, !PT ;  /* 0x0000007f02ff7812 */ /* 0x042fe4000784c0ff */
[----:B------:R-:W-:Y:S02]  /*1b0a0*/  LOP3.LUT P0, RZ, R2, 0x1f, RZ, 0xc0, !PT ;  /* 0x0000001f02ff7812 */ /* 0x000fe4000780c0ff */
[----:B------:R-:W-:Y:S02]  /*1b0b0*/  SHF.R.S32.HI R11, RZ, 0x6, R3 ;  /* 0x00000006ff0b7819 */ /* 0x000fe40000011403 */
[----:B------:R-:W-:Y:S02]  /*1b0c0*/  PLOP3.LUT P0, PT, P0, P2, PT, 0x8a, 0x0 ;  /* 0x000000000000781c */ /* 0x000fe40000705172 */
[----:B------:R-:W-:-:S11]  /*1b0d0*/  IADD3 R9, R11, 0x1, RZ ;  /* 0x000000010b097810 */ /* 0x000fd60007ffe0ff */
.L_x_556:
[----:B------:R-:W-:-:S03]  /*1b0e0*/  UMOV UR6, 0xffffffff ;  /* 0xffffffff00067882 */ /* 0x000fc60000000000 */
[----:B------:R-:W-:Y:S05]  /*1b0f0*/  BRA.DIV UR6, `(.L_x_545) ;  /* 0x0000000e06bc7947 */ /* 0x000fea000b800000 */
[----:B------:R-:W-:-:S13]  /*1b100*/  ELECT P6, URZ, PT ;  /* 0x00000000003f782f */ /* 0x000fda00038c0000 */
.L_x_567:
[----:B------:R-:W0:Y:S01]  /*1b110*/  LDC R2, c[0x0][0x28c] ;  /* 0x0000a300ff027b82 */ /* 0x000e220000000800 */
[----:B------:R-:W-:Y:S01]  /*1b120*/  BSSY B1, `(.L_x_546) ;  /* 0x0000038000017945 */ /* 0x000fe20003800000 */
[----:B0-----:R-:W-:-:S13]  /*1b130*/  ISETP.LT.OR P6, PT, R2, 0x1, !P6 ;  /* 0x000000010200780c */ /* 0x001fda00077c1670 */
[----:B------:R-:W-:Y:S05]  /*1b140*/  @P6 BRA `(.L_x_547) ;  /* 0x0000000000d46947 */ /* 0x000fea0003800000 */
[----:B------:R-:W-:Y:S01]  /*1b150*/  IMAD.SHL.U32 R13, R7, 0x100, RZ ;  /* 0x00000100070d7824 */ /* 0x000fe200078e00ff */
[----:B------:R-:W-:Y:S01]  /*1b160*/  MOV R2, R9 ;  /* 0x0000000900027202 */ /* 0x000fe20000000f00 */
[----:B------:R-:W-:Y:S02]  /*1b170*/  IMAD R14, R5, 0xc0, RZ ;  /* 0x000000c0050e7824 */ /* 0x000fe400078e02ff */
[----:B------:R-:W-:Y:S02]  /*1b180*/  IMAD.MOV.U32 R16, RZ, RZ, RZ ;  /* 0x000000ffff107224 */ /* 0x000fe400078e00ff */
[----:B------:R-:W-:Y:S02]  /*1b190*/  IMAD.MOV.U32 R3, RZ, RZ, R8 ;  /* 0x000000ffff037224 */ /* 0x000fe400078e0008 */
[----:B------:R-:W-:-:S07]  /*1b1a0*/  IMAD.MOV.U32 R4, RZ, RZ, R0 ;  /* 0x000000ffff047224 */ /* 0x000fce00078e0000 */
.L_x_551:
[----:B------:R-:W0:Y:S01]  /*1b1b0*/  S2R R12, SR_CgaCtaId ;  /* 0x00000000000c7919 */ /* 0x000e220000008800 */
[----:B------:R-:W-:Y:S01]  /*1b1c0*/  MOV R5, 0x400 ;  /* 0x0000040000057802 */ /* 0x000fe20000000f00 */
[----:B------:R-:W1:Y:S03]  /*1b1d0*/  @!P2 LDC R7, c[0x0][0x500] ;  /* 0x00014000ff07ab82 */ /* 0x000e660000000800 */
[----:B0-----:R-:W-:Y:S02]  /*1b1e0*/  LEA R15, R12, R5, 0x18 ;  /* 0x000000050c0f7211 */ /* 0x001fe400078ec0ff */
[----:B------:R-:W-:Y:S02]  /*1b1f0*/  SHF.L.U32 R5, R3, 0x1f, RZ ;  /* 0x0000001f03057819 */ /* 0x000fe400000006ff */
[----:B------:R-:W-:-:S04]  /*1b200*/  LEA R12, R4, R15, 0x3 ;  /* 0x0000000f040c7211 */ /* 0x000fc800078e18ff */
[----:B------:R-:W0:Y:S02]  /*1b210*/  SYNCS.PHASECHK.TRANS64.TRYWAIT P1, [R12+URZ+0x20], R5 ;  /* 0x000020050c0075a7 */ /* 0x000e24000802017f */
[----:B01----:R-:W-:Y:S05]  /*1b220*/  @!P1 BRA `(.L_x_548) ;  /* 0x0000000c00909947 */ /* 0x003fea0003800000 */
.L_x_568:
[----:B------:R-:W-:Y:S01]  /*1b230*/  UPRMT UR6, UR24, 0x9910, URZ ;  /* 0x0000991018067896 */ /* 0x000fe2000800003f */
[----:B------:R1:W-:Y:S03]  /*1b240*/  @!P2 SYNCS.ARRIVE.TRANS64 RZ, [R12+URZ], R7 ;  /* 0x000000070cffa9a7 */ /* 0x0003e6000800003f */
[----:B------:R-:W-:-:S06]  /*1b250*/  UISETP.NE.AND UP0, UPT, UR6, 0x2, UPT ;  /* 0x000000020600788c */ /* 0x000fcc000bf05270 */
[----:B------:R-:W-:-:S13]  /*1b260*/  PLOP3.LUT P1, PT, PT, PT, UP0, 0x80, 0x0 ;  /* 0x000000000000781c */ /* 0x000fda0003f2f008 */
[----:B-1----:R-:W-:Y:S05]  /*1b270*/  @P1 BRA `(.L_x_549) ;  /* 0x0000000000041947 */ /* 0x002fea0003800000 */
[----:B------:R-:W-:Y:S01]  /*1b280*/  BPT.TRAP 0x1 ;  /* 0x000000040000795c */ /* 0x000fe20000300000 */
.L_x_549:
[----:B------:R-:W-:Y:S05]  /*1b290*/  @P0 BRA `(.L_x_550) ;  /* 0x0000000000040947 */ /* 0x000fea0003800000 */
[----:B------:R-:W-:Y:S01]  /*1b2a0*/  BPT.TRAP 0x1 ;  /* 0x000000040000795c */ /* 0x000fe20000300000 */
.L_x_550:
[--C-:B0-----:R-:W-:Y:S01]  /*1b2b0*/  IMAD R5, R4, 0x6000, R15.reuse ;  /* 0x0000600004057824 */ /* 0x101fe200078e020f */
[----:B------:R-:W-:Y:S01]  /*1b2c0*/  R2UR UR9, R12 ;  /* 0x000000000c0972ca */ /* 0x000fe200000e0000 */
[----:B------:R-:W-:Y:S01]  /*1b2d0*/  IMAD R15, R4, 0x8000, R15 ;  /* 0x00008000040f7824 */ /* 0x000fe200078e020f */
[----:B------:R-:W-:Y:S01]  /*1b2e0*/  UIADD3 UR6, UP0, UR22, 0xf0, URZ ;  /* 0x000000f016067890 */ /* 0x000fe2000ff1e03f */
[----:B------:R-:W-:Y:S01]  /*1b2f0*/  R2UR UR11, R14 ;  /* 0x000000000e0b72ca */ /* 0x000fe200000e0000 */
[----:B------:R-:W-:Y:S01]  /*1b300*/  UIADD3 UR26, UP1, UR22, 0x1f0, URZ ;  /* 0x000001f0161a7890 */ /* 0x000fe2000ff3e03f */
[----:B------:R-:W-:Y:S01]  /*1b310*/  R2UR UR7, R5 ;  /* 0x00000000050772ca */ /* 0x000fe200000e0000 */
[----:B------:R-:W-:Y:S01]  /*1b320*/  VIADD R4, R4, 0x1 ;  /* 0x0000000104047836 */ /* 0x000fe20000000000 */
[----:B------:R-:W-:Y:S01]  /*1b330*/  R2UR UR8, R15 ;  /* 0x000000000f0872ca */ /* 0x000fe200000e0000 */
[----:B------:R-:W-:Y:S01]  /*1b340*/  UIADD3.X UR27, URZ, UR23, URZ, UP1, !UPT ;  /* 0x000000173f1b7290 */ /* 0x000fe20008ffe43f */
[----:B------:R-:W-:Y:S01]  /*1b350*/  R2UR UR10, R16 ;  /* 0x00000000100a72ca */ /* 0x000fe200000e0000 */
[----:B------:R-:W-:Y:S01]  /*1b360*/  UMOV UR14, 0x0 ;  /* 0x00000000000e7882 */ /* 0x000fe20000000000 */
[----:B------:R-:W-:Y:S01]  /*1b370*/  R2UR UR12, R6 ;  /* 0x00000000060c72ca */ /* 0x000fe200000e0000 */
[----:B------:R-:W-:Y:S01]  /*1b380*/  UMOV UR15, 0x10000000 ;  /* 0x10000000000f7882 */ /* 0x000fe20000000000 */
[----:B------:R-:W-:Y:S01]  /*1b390*/  IADD3 R2, R2, -0x1, RZ ;  /* 0xffffffff02027810 */ /* 0x000fe20007ffe0ff */
[----:B------:R-:W-:Y:S01]  /*1b3a0*/  VIADD R16, R16, 0x40 ;  /* 0x0000004010107836 */ /* 0x000fe20000000000 */
[----:B------:R-:W-:-:S02]  /*1b3b0*/  R2UR UR19, R13 ;  /* 0x000000000d1372ca */ /* 0x000fc400000e0000 */
[----:B------:R-:W-:Y:S01]  /*1b3c0*/  ISETP.GT.AND P3, PT, R2, 0x1, PT ;  /* 0x000000010200780c */ /* 0x000fe20003f64270 */
[----:B------:R-:W-:Y:S01]  /*1b3d0*/  UIADD3 UR16, UR7, 0x100, URZ ;  /* 0x0000010007107890 */ /* 0x000fe2000fffe03f */
[C---:B------:R-:W-:Y:S01]  /*1b3e0*/  ISETP.NE.AND P1, PT, R4.reuse, 0x4, PT ;  /* 0x000000040400780c */ /* 0x040fe20003f25270 */
[----:B------:R-:W-:Y:S02]  /*1b3f0*/  UIADD3.X UR7, URZ, UR23, URZ, UP0, !UPT ;  /* 0x000000173f077290 */ /* 0x000fe400087fe43f */
[----:B------:R-:W-:Y:S01]  /*1b400*/  UIADD3 UR17, UR8, 0x18100, URZ ;  /* 0x0001810008117890 */ /* 0x000fe2000fffe03f */
[----:B------:R-:W-:Y:S02]  /*1b410*/  SEL R12, RZ, 0x1, P1 ;  /* 0x00000001ff0c7807 */ /* 0x000fe40000800000 */
[----:B------:R-:W-:Y:S01]  /*1b420*/  UMOV UR8, UR16 ;  /* 0x0000001000087c82 */ /* 0x000fe20008000000 */
[----:B------:R-:W-:Y:S02]  /*1b430*/  SEL R4, R4, RZ, P1 ;  /* 0x000000ff04047207 */ /* 0x000fe40000800000 */
[----:B------:R-:W-:Y:S01]  /*1b440*/  LOP3.LUT R3, R3, R12, RZ, 0x3c, !PT ;  /* 0x0000000c03037212 */ /* 0x000fe200078e3cff */
[----:B------:R0:W-:Y:S02]  /*1b450*/  UTMALDG.3D [UR8], [UR6], desc[UR14] ;  /* 0x00000e08060075b4 */ /* 0x0001e40008011000 */
[----:B0-----:R-:W-:Y:S01]  /*1b460*/  UMOV UR8, UR17 ;  /* 0x0000001100087c82 */ /* 0x001fe20008000000 */
[----:B------:R-:W-:-:S02]  /*1b470*/  UMOV UR11, UR19 ;  /* 0x00000013000b7c82 */ /* 0x000fc40008000000 */
[----:B------:R0:W-:Y:S02]  /*1b480*/  UTMALDG.3D [UR8], [UR26], desc[UR14] ;  /* 0x00000e081a0075b4 */ /* 0x0001e40008011000 */
[----:B0-----:R-:W-:Y:S05]  /*1b490*/  @P3 BRA `(.L_x_551) ;  /* 0xfffffffc00443947 */ /* 0x001fea000383ffff */
.L_x_547:
[----:B------:R-:W-:Y:S05]  /*1b4a0*/  BSYNC B1 ;  /* 0x0000000000017941 */ /* 0x000fea0003800000 */
.L_x_546:
[----:B------:R-:W2:Y:S01]  /*1b4b0*/  LDL.LU R18, [R1+0x200] ;  /* 0x0002000001127983 */ /* 0x000ea20000300800 */
[----:B------:R-:W-:Y:S01]  /*1b4c0*/  LOP3.LUT P3, RZ, R10, 0xff, RZ, 0xc0, !PT ;  /* 0x000000ff0aff7812 */ /* 0x000fe2000786c0ff */
[C---:B------:R-:W-:Y:S01]  /*1b4d0*/  IMAD.IADD R0, R11.reuse, 0x1, R0 ;  /* 0x000000010b007824 */ /* 0x040fe200078e0200 */
[----:B------:R-:W-:Y:S01]  /*1b4e0*/  ULDC.64 UR6, c[0x0][0x650] ;  /* 0x0001940000067ab9 */ /* 0x000fe20000000a00 */
[----:B------:R-:W-:Y:S01]  /*1b4f0*/  BSSY B1, `(.L_x_552) ;  /* 0x0000070000017945 */ /* 0x000fe20003800000 */
[----:B------:R-:W-:Y:S01]  /*1b500*/  MOV R5, 0xffffffff ;  /* 0xffffffff00057802 */ /* 0x000fe20000000f00 */
[----:B------:R-:W-:Y:S01]  /*1b510*/  IMAD.MOV.U32 R7, RZ, RZ, -0x1 ;  /* 0xffffffffff077424 */ /* 0x000fe200078e00ff */
[----:B------:R-:W-:Y:S01]  /*1b520*/  ISETP.GT.U32.AND P1, PT, R0, 0x3, PT ;  /* 0x000000030000780c */ /* 0x000fe20003f24070 */
[----:B------:R-:W-:Y:S01]  /*1b530*/  IMAD.MOV.U32 R6, RZ, RZ, -0x1 ;  /* 0xffffffffff067424 */ /* 0x000fe200078e00ff */
[----:B------:R-:W-:Y:S02]  /*1b540*/  SHF.R.U32.HI R2, RZ, 0x2, R0 ;  /* 0x00000002ff027819 */ /* 0x000fe40000011600 */
[----:B------:R-:W-:-:S02]  /*1b550*/  ISETP.LT.U32.AND P1, PT, R11, 0x4, P1 ;  /* 0x000000040b00780c */ /* 0x000fc40000f21070 */
[----:B------:R-:W-:Y:S01]  /*1b560*/  LOP3.LUT R2, R2, 0x1, RZ, 0xc0, !PT ;  /* 0x0000000102027812 */ /* 0x000fe200078ec0ff */
[----:B------:R-:W0:Y:S01]  /*1b570*/  @P3 S2R R4, SR_CgaCtaId ;  /* 0x0000000000043919 */ /* 0x000e220000008800 */
[----:B------:R-:W-:Y:S02]  /*1b580*/  @P3 MOV R3, 0x400 ;  /* 0x0000040000033802 */ /* 0x000fe40000000f00 */
[----:B------:R-:W-:Y:S02]  /*1b590*/  LOP3.LUT R0, R0, 0x3, RZ, 0xc0, !PT ;  /* 0x0000000300007812 */ /* 0x000fe400078ec0ff */
[----:B------:R-:W-:Y:S02]  /*1b5a0*/  PRMT R10, RZ, 0x7610, R10 ;  /* 0x00007610ff0a7816 */ /* 0x000fe4000000000a */
[----:B0-----:R-:W-:-:S04]  /*1b5b0*/  @P3 LEA R3, R4, R3, 0x18 ;  /* 0x0000000304033211 */ /* 0x001fc800078ec0ff */
[----:B------:R0:W-:Y:S01]  /*1b5c0*/  @P3 SYNCS.ARRIVE.TRANS64.A1T0 RZ, [R3+URZ+0x58], RZ ;  /* 0x000058ff03ff39a7 */ /* 0x0001e2000810003f */
[----:B------:R-:W-:-:S04]  /*1b5d0*/  ISETP.NE.U32.AND P3, PT, R2, 0x1, PT ;  /* 0x000000010200780c */ /* 0x000fc80003f65070 */
[----:B------:R-:W-:Y:S02]  /*1b5e0*/  ISETP.GT.U32.AND P3, PT, R11, 0x3, !P3 ;  /* 0x000000030b00780c */ /* 0x000fe40005f64070 */
[----:B0-----:R-:W-:Y:S02]  /*1b5f0*/  SEL R3, RZ, 0x1, !P1 ;  /* 0x00000001ff037807 */ /* 0x001fe40004800000 */
[----:B------:R-:W-:-:S04]  /*1b600*/  SEL R2, RZ, 0x1, !P3 ;  /* 0x00000001ff027807 */ /* 0x000fc80005800000 */
[----:B------:R-:W-:Y:S02]  /*1b610*/  LOP3.LUT R8, R2, R8, R3, 0x96, !PT ;  /* 0x0000000802087212 */ /* 0x000fe400078e9603 */
[----:B------:R-:W-:Y:S02]  /*1b620*/  PRMT R2, RZ, 0x7610, R2 ;  /* 0x00007610ff027816 */ /* 0x000fe40000000002 */
[----:B--2---:R-:W-:-:S04]  /*1b630*/  IADD3 R18, P4, R18, UR20, RZ ;  /* 0x0000001412127c10 */ /* 0x004fc8000ff9e0ff */
[----:B------:R-:W-:Y:S01]  /*1b640*/  IADD3.X R17, R17, UR13, RZ, P4, !PT ;  /* 0x0000000d11117c10 */ /* 0x000fe2000a7fe4ff */
[----:B------:R0:W-:Y:S01]  /*1b650*/  STL [R1+0x200], R18 ;  /* 0x0002001201007387 */ /* 0x0001e20000100800 */
[----:B------:R-:W-:-:S04]  /*1b660*/  ISETP.GE.U32.AND P4, PT, R18, UR6, PT ;  /* 0x0000000612007c0c */ /* 0x000fc8000bf86070 */
[----:B------:R-:W-:-:S13]  /*1b670*/  ISETP.GE.U32.AND.EX P1, PT, R17, UR7, PT, P4 ;  /* 0x0000000711007c0c */ /* 0x000fda000bf26140 */
[----:B0-----:R-:W-:Y:S05]  /*1b680*/  @P1 BRA `(.L_x_553) ;  /* 0x0000000400581947 */ /* 0x001fea0003800000 */
[----:B------:R-:W-:Y:S01]  /*1b690*/  ULDC.64 UR6, c[0x0][0x628] ;  /* 0x00018a0000067ab9 */ /* 0x000fe20000000a00 */
[----:B------:R-:W0:Y:S01]  /*1b6a0*/  S2R R13, SR_CTAID.X ;  /* 0x00000000000d7919 */ /* 0x000e220000002500 */
[----:B------:R-:W-:Y:S01]  /*1b6b0*/  ISETP.NE.U32.AND P1, PT, RZ, UR6, PT ;  /* 0x00000006ff007c0c */ /* 0x000fe2000bf25070 */
[----:B------:R-:W-:Y:S01]  /*1b6c0*/  ULDC UR9, c[0x0][0x630] ;  /* 0x00018c0000097ab9 */ /* 0x000fe20000000800 */
[----:B------:R-:W-:Y:S01]  /*1b6d0*/  MOV R2, R18 ;  /* 0x0000001200027202 */ /* 0x000fe20000000f00 */
[----:B------:R-:W1:Y:S01]  /*1b6e0*/  S2R R12, SR_CTAID.Y ;  /* 0x00000000000c7919 */ /* 0x000e620000002600 */
[----:B------:R-:W-:Y:S01]  /*1b6f0*/  ISETP.NE.AND.EX P1, PT, RZ, UR7, PT, P1 ;  /* 0x00000007ff007c0c */ /* 0x000fe2000bf25310 */
[----:B------:R-:W-:-:S12]  /*1b700*/  IMAD.MOV.U32 R3, RZ, RZ, R17 ;  /* 0x000000ffff037224 */ /* 0x000fd800078e0011 */
[----:B------:R-:W-:Y:S05]  /*1b710*/  @!P1 BRA `(.L_x_554) ;  /* 0x0000000000289947 */ /* 0x000fea0003800000 */
[----:B------:R-:W-:Y:S02]  /*1b720*/  ULDC UR8, c[0x0][0x634] ;  /* 0x00018d0000087ab9 */ /* 0x000fe40000000800 */
[----:B------:R-:W-:-:S05]  /*1b730*/  IADD3 R7, P1, R18, UR8, RZ ;  /* 0x0000000812077c10 */ /* 0x000fca000ff3e0ff */
[----:B------:R-:W-:-:S04]  /*1b740*/  IMAD.X R15, RZ, RZ, R17, P1 ;  /* 0x000000ffff0f7224 */ /* 0x000fc800008e0611 */
[----:B------:R-:W-:-:S04]  /*1b750*/  IMAD.WIDE.U32 R4, R15, UR6, RZ ;  /* 0x000000060f047c25 */ /* 0x000fc8000f8e00ff */
[----:B------:R-:W-:-:S04]  /*1b760*/  IMAD.WIDE.U32 R4, P1, R7, UR7, R4 ;  /* 0x0000000707047c25 */ /* 0x000fc8000f820004 */
[----:B------:R-:W-:Y:S01]  /*1b770*/  IMAD.WIDE.U32 R6, R7, UR6, RZ ;  /* 0x0000000607067c25 */ /* 0x000fe2000f8e00ff */
[----:B------:R-:W-:-:S03]  /*1b780*/  IADD3.X R3, RZ, RZ, RZ, P1, !PT ;  /* 0x000000ffff037210 */ /* 0x000fc60000ffe4ff */
[----:B------:R-:W-:Y:S01]  /*1b790*/  IMAD.MOV.U32 R2, RZ, RZ, R5 ;  /* 0x000000ffff027224 */ /* 0x000fe200078e0005 */
[----:B------:R-:W-:-:S05]  /*1b7a0*/  IADD3 RZ, P1, R7, R4, RZ ;  /* 0x0000000407ff7210 */ /* 0x000fca0007f3e0ff */
[----:B------:R-:W-:-:S08]  /*1b7b0*/  IMAD.WIDE.U32.X R2, R15, UR7, R2, P1 ;  /* 0x000000070f027c25 */ /* 0x000fd000088e0402 */
.L_x_554:
[--C-:B------:R-:W-:Y:S01]  /*1b7c0*/  SHF.R.U64 R6, R2, UR9, R3.reuse ;  /* 0x0000000902067c19 */ /* 0x100fe20008001203 */
[----:B------:R-:W-:Y:S01]  /*1b7d0*/  ULDC.64 UR6, c[0x0][0x620] ;  /* 0x0001880000067ab9 */ /* 0x000fe20000000a00 */
[----:B------:R-:W-:Y:S01]  /*1b7e0*/  SHF.R.U32.HI R2, RZ, UR9, R3 ;  /* 0x00000009ff027c19 */ /* 0x000fe20008011603 */
[----:B------:R-:W-:Y:S01]  /*1b7f0*/  IMAD.MOV.U32 R3, RZ, RZ, R17 ;  /* 0x000000ffff037224 */ /* 0x000fe200078e0011 */
[----:B------:R-:W-:Y:S01]  /*1b800*/  IADD3 R5, P1, RZ, -R6, RZ ;  /* 0x80000006ff057210 */ /* 0x000fe20007f3e0ff */
[----:B------:R-:W-:Y:S01]  /*1b810*/  ULDC.64 UR10, c[0x0][0x640] ;  /* 0x00019000000a7ab9 */ /* 0x000fe20000000a00 */
[----:B0-----:R-:W-:Y:S01]  /*1b820*/  I2FP.F32.U32 R7, R13 ;  /* 0x0000000d00077245 */ /* 0x001fe20000201000 */
[----:B------:R-:W0:Y:S01]  /*1b830*/  LDC R15, c[0x0][0x148] ;  /* 0x00005200ff0f7b82 */ /* 0x000e220000000800 */
[----:B------:R-:W-:Y:S01]  /*1b840*/  ULDC UR8, c[0x0][0x608] ;  /* 0x0001820000087ab9 */ /* 0x000fe20000000800 */
[----:B------:R-:W-:Y:S01]  /*1b850*/  IMAD.X R2, RZ, RZ, ~R2, P1 ;  /* 0x000000ffff027224 */ /* 0x000fe200008e0e02 */
[----:B------:R-:W-:-:S03]  /*1b860*/  ISETP.NE.U32.AND P1, PT, RZ, UR10, PT ;  /* 0x0000000aff007c0c */ /* 0x000fc6000bf25070 */
[----:B------:R-:W-:Y:S01]  /*1b870*/  IMAD R4, R2, UR6, RZ ;  /* 0x0000000602047c24 */ /* 0x000fe2000f8e02ff */
[----:B------:R-:W-:Y:S02]  /*1b880*/  MOV R2, R18 ;  /* 0x0000001200027202 */ /* 0x000fe40000000f00 */
[----:B------:R-:W2:Y:S01]  /*1b890*/  LDC R18, c[0x0][0x144] ;  /* 0x00005100ff127b82 */ /* 0x000ea20000000800 */
[----:B------:R-:W-:Y:S02]  /*1b8a0*/  ISETP.NE.AND.EX P1, PT, RZ, UR11, PT, P1 ;  /* 0x0000000bff007c0c */ /* 0x000fe4000bf25310 */
[----:B------:R-:W-:Y:S01]  /*1b8b0*/  IMAD.WIDE.U32 R2, R5, UR6, R2 ;  /* 0x0000000605027c25 */ /* 0x000fe2000f8e0002 */
[----:B------:R-:W-:-:S03]  /*1b8c0*/  ULDC UR6, c[0x0][0x150] ;  /* 0x0000540000067ab9 */ /* 0x000fc60000000800 */
[----:B------:R-:W-:Y:S02]  /*1b8d0*/  IMAD R5, R5, UR7, R4 ;  /* 0x0000000705057c24 */ /* 0x000fe4000f8e0204 */
[----:B------:R-:W-:Y:S01]  /*1b8e0*/  FMUL R4, R7, UR6 ;  /* 0x0000000607047c20 */ /* 0x000fe20008400000 */
[----:B------:R-:W-:Y:S01]  /*1b8f0*/  ULDC UR6, c[0x0][0x618] ;  /* 0x0001860000067ab9 */ /* 0x000fe20000000800 */
[----:B------:R-:W-:Y:S01]  /*1b900*/  ULDC UR7, c[0x0][0x154] ;  /* 0x0000550000077ab9 */ /* 0x000fe20000000800 */
[----:B------:R-:W-:-:S03]  /*1b910*/  IMAD.IADD R3, R3, 0x1, R5 ;  /* 0x0000000103037824 */ /* 0x000fc600078e0205 */
[----:B------:R-:W3:Y:S02]  /*1b920*/  F2I.U32.TRUNC.NTZ R4, R4 ;  /* 0x0000000400047305 */ /* 0x000ee4000020f000 */
[----:B------:R-:W-:Y:S02]  /*1b930*/  SHF.R.U64 R7, R2, UR6, R3 ;  /* 0x0000000602077c19 */ /* 0x000fe40008001203 */
[----:B-1----:R-:W-:-:S05]  /*1b940*/  I2FP.F32.U32 R2, R12 ;  /* 0x0000000c00027245 */ /* 0x002fca0000201000 */
[----:B------:R-:W-:Y:S01]  /*1b950*/  FMUL R5, R2, UR7 ;  /* 0x0000000702057c20 */ /* 0x000fe20008400000 */
[----:B------:R-:W-:Y:S01]  /*1b960*/  SHF.R.U32.HI R2, RZ, UR6, R3 ;  /* 0x00000006ff027c19 */ /* 0x000fe20008011603 */
[----:B------:R-:W-:Y:S02]  /*1b970*/  ULDC UR6, c[0x0][0x658] ;  /* 0x0001960000067ab9 */ /* 0x000fe40000000800 */
[----:B------:R1:W4:Y:S01]  /*1b980*/  F2I.U32.TRUNC.NTZ R20, R5 ;  /* 0x0000000500147305 */ /* 0x000322000020f000 */
[--C-:B------:R-:W-:Y:S02]  /*1b990*/  SHF.R.U64 R16, R7, UR8, R2.reuse ;  /* 0x0000000807107c19 */ /* 0x100fe40008001202 */
[----:B------:R-:W-:Y:S02]  /*1b9a0*/  SHF.R.U32.HI R3, RZ, UR8, R2 ;  /* 0x00000008ff037c19 */ /* 0x000fe40008011602 */
[----:B---3--:R-:W-:Y:S02]  /*1b9b0*/  IADD3 R4, -R4, RZ, RZ ;  /* 0x000000ff04047210 */ /* 0x008fe40007ffe1ff */
[----:B------:R-:W-:-:S02]  /*1b9c0*/  SHF.R.U64 R14, R16, UR6, R3 ;  /* 0x00000006100e7c19 */ /* 0x000fc40008001203 */
[----:B------:R-:W-:Y:S01]  /*1b9d0*/  SHF.R.U32.HI R19, RZ, UR6, R3 ;  /* 0x00000006ff137c19 */ /* 0x000fe20008011603 */
[----:B--2---:R-:W-:Y:S02]  /*1b9e0*/  IMAD R13, R18, R4, R13 ;  /* 0x00000004120d7224 */ /* 0x004fe400078e020d */
[----:B------:R-:W-:Y:S02]  /*1b9f0*/  IMAD.MOV.U32 R2, RZ, RZ, R14 ;  /* 0x000000ffff027224 */ /* 0x000fe400078e000e */
[----:B------:R-:W-:Y:S01]  /*1ba00*/  IMAD.MOV.U32 R3, RZ, RZ, R19 ;  /* 0x000000ffff037224 */ /* 0x000fe200078e0013 */
[----:B01--4-:R-:W-:Y:S06]  /*1ba10*/  @!P1 BRA `(.L_x_555) ;  /* 0x0000000000289947 */ /* 0x013fec0003800000 */
[----:B------:R-:W-:Y:S02]  /*1ba20*/  ULDC UR6, c[0x0][0x64c] ;  /* 0x0001930000067ab9 */ /* 0x000fe40000000800 */
[----:B------:R-:W-:-:S04]  /*1ba30*/  IADD3 R3, P1, R14, UR6, RZ ;  /* 0x000000060e037c10 */ /* 0x000fc8000ff3e0ff */
[----:B------:R-:W-:-:S05]  /*1ba40*/  IADD3.X R19, RZ, R19, RZ, P1, !PT ;  /* 0x00000013ff137210 */ /* 0x000fca0000ffe4ff */
[----:B------:R-:W-:-:S04]  /*1ba50*/  IMAD.WIDE.U32 R4, R19, UR10, RZ ;  /* 0x0000000a13047c25 */ /* 0x000fc8000f8e00ff */
[----:B------:R-:W-:-:S04]  /*1ba60*/  IMAD.WIDE.U32 R4, P1, R3, UR11, R4 ;  /* 0x0000000b03047c25 */ /* 0x000fc8000f820004 */
[----:B------:R-:W-:-:S04]  /*1ba70*/  IMAD.WIDE.U32 R2, R3, UR10, RZ ;  /* 0x0000000a03027c25 */ /* 0x000fc8000f8e00ff */
[----:B------:R-:W-:Y:S01]  /*1ba80*/  IMAD.MOV.U32 R2, RZ, RZ, R5 ;  /* 0x000000ffff027224 */ /* 0x000fe200078e0005 */
[----:B------:R-:W-:Y:S01]  /*1ba90*/  IADD3 RZ, P3, R3, R4, RZ ;  /* 0x0000000403ff7210 */ /* 0x000fe20007f7e0ff */
[----:B------:R-:W-:-:S04]  /*1baa0*/  IMAD.X R3, RZ, RZ, RZ, P1 ;  /* 0x000000ffff037224 */ /* 0x000fc800008e06ff */
[----:B------:R-:W-:-:S08]  /*1bab0*/  IMAD.WIDE.U32.X R2, R19, UR11, R2, P3 ;  /* 0x0000000b13027c25 */ /* 0x000fd000098e0402 */
.L_x_555:
[----:B------:R-:W0:Y:S01]  /*1bac0*/  LDC R4, c[0x0][0x65c] ;  /* 0x00019700ff047b82 */ /* 0x000e220000000800 */
[----:B------:R-:W-:Y:S01]  /*1bad0*/  ULDC UR6, c[0x0][0x648] ;  /* 0x0001920000067ab9 */ /* 0x000fe20000000800 */
[----:B------:R-:W-:Y:S01]  /*1bae0*/  IADD3 R20, -R20, RZ, RZ ;  /* 0x000000ff14147210 */ /* 0x000fe20007ffe1ff */
[----:B------:R-:W-:Y:S01]  /*1baf0*/  ULDC UR7, c[0x0][0x610] ;  /* 0x0001840000077ab9 */ /* 0x000fe20000000800 */
[----:B------:R-:W-:Y:S01]  /*1bb00*/  SHF.R.U64 R3, R2, UR6, R3 ;  /* 0x0000000602037c19 */ /* 0x000fe20008001203 */
[----:B------:R-:W-:Y:S01]  /*1bb10*/  ULDC UR6, c[0x0][0x638] ;  /* 0x00018e0000067ab9 */ /* 0x000fe20000000800 */
[----:B------:R-:W-:Y:S01]  /*1bb20*/  LOP3.LUT R16, R16, UR18, RZ, 0xc0, !PT ;  /* 0x0000001210107c12 */ /* 0x000fe2000f8ec0ff */
[----:B------:R-:W-:Y:S01]  /*1bb30*/  IMAD.MOV.U32 R2, RZ, RZ, 0x1 ;  /* 0x00000001ff027424 */ /* 0x000fe200078e00ff */
[----:B------:R-:W-:Y:S01]  /*1bb40*/  LOP3.LUT R7, R7, UR4, RZ, 0xc0, !PT ;  /* 0x0000000407077c12 */ /* 0x000fe2000f8ec0ff */
[----:B------:R-:W-:Y:S02]  /*1bb50*/  IMAD.MOV R5, RZ, RZ, -R3 ;  /* 0x000000ffff057224 */ /* 0x000fe400078e0a03 */
[----:B------:R-:W-:-:S02]  /*1bb60*/  IMAD R16, R3, UR5, R16 ;  /* 0x0000000503107c24 */ /* 0x000fc4000f8e0210 */
[----:B------:R-:W-:Y:S01]  /*1bb70*/  IMAD R14, R5, UR6, R14 ;  /* 0x00000006050e7c24 */ /* 0x000fe2000f8e020e */
[----:B------:R-:W-:-:S03]  /*1bb80*/  ULDC UR6, c[0x0][0x600] ;  /* 0x0001800000067ab9 */ /* 0x000fc60000000800 */
[----:B------:R-:W-:Y:S01]  /*1bb90*/  IMAD R14, R14, UR6, R7 ;  /* 0x000000060e0e7c24 */ /* 0x000fe2000f8e0207 */
[----:B0-----:R-:W-:-:S13]  /*1bba0*/  ISETP.NE.AND P1, PT, R4, 0x1, PT ;  /* 0x000000010400780c */ /* 0x001fda0003f25270 */
[----:B------:R-:W-:-:S04]  /*1bbb0*/  @P1 IMAD R13, R15, R20, R12 ;  /* 0x000000140f0d1224 */ /* 0x000fc800078e020c */
[----:B------:R-:W-:-:S05]  /*1bbc0*/  IMAD R13, R16, UR7, R13 ;  /* 0x00000007100d7c24 */ /* 0x000fca000f8e020d */
[----:B------:R-:W-:Y:S02]  /*1bbd0*/  SEL R7, R14, R13, !P1 ;  /* 0x0000000d0e077207 */ /* 0x000fe40004800000 */
[----:B------:R-:W-:-:S07]  /*1bbe0*/  SEL R5, R13, R14, !P1 ;  /* 0x0000000e0d057207 */ /* 0x000fce0004800000 */
.L_x_553:
[----:B------:R-:W-:Y:S05]  /*1bbf0*/  BSYNC B1 ;  /* 0x0000000000017941 */ /* 0x000fea0003800000 */
.L_x_552:
[----:B------:R-:W-:-:S13]  /*1bc00*/  LOP3.LUT P1, RZ, R2, 0xff, RZ, 0xc0, !PT ;  /* 0x000000ff02ff7812 */ /* 0x000fda000782c0ff */
[----:B------:R-:W-:Y:S05]  /*1bc10*/  @P1 BRA `(.L_x_556) ;  /* 0xfffffff400301947 */ /* 0x000fea000383ffff */
[----:B------:R-:W-:Y:S05]  /*1bc20*/  BSYNC B0 ;  /* 0x0000000000007941 */ /* 0x000fea0003800000 */
.L_x_544:
[----:B------:R-:W-:-:S03]  /*1bc30*/  UMOV UR6, 0xffffffff ;  /* 0xffffffff00067882 */ /* 0x000fc60000000000 */
[----:B------:R-:W-:Y:S05]  /*1bc40*/  BRA.DIV UR6, `(.L_x_557) ;  /* 0x00000006061c7947 */ /* 0x000fea000b800000 */
[----:B------:R-:W-:-:S13]  /*1bc50*/  ELECT P6, URZ, PT ;  /* 0x00000000003f782f */ /* 0x000fda00038c0000 */
.L_x_571:
[----:B------:R-:W-:Y:S04]  /*1bc60*/  BSSY B0, `(.L_x_558) ;  /* 0x000002c000007945 */ /* 0x000fe80003800000 */
[----:B------:R-:W-:Y:S05]  /*1bc70*/  @!P6 BRA `(.L_x_559) ;  /* 0x0000000000a8e947 */ /* 0x000fea0003800000 */
[----:B------:R-:W-:-:S04]  /*1bc80*/  ULOP3.LUT UR6, UR40, 0x2, URZ, 0xfc, !UPT ;  /* 0x0000000228067892 */ /* 0x000fc8000f8efc3f */
[----:B------:R-:W-:-:S06]  /*1bc90*/  UISETP.NE.AND UP0, UPT, UR6, 0x3, UPT ;  /* 0x000000030600788c */ /* 0x000fcc000bf05270 */
[----:B------:R-:W-:-:S13]  /*1bca0*/  PLOP3.LUT P0, PT, PT, PT, UP0, 0x80, 0x0 ;  /* 0x000000000000781c */ /* 0x000fda0003f0f008 */
[----:B------:R-:W-:Y:S05]  /*1bcb0*/  @!P0 BRA `(.L_x_560) ;  /* 0x0000000000048947 */ /* 0x000fea0003800000 */
[----:B------:R-:W-:Y:S01]  /*1bcc0*/  BPT.TRAP 0x1 ;  /* 0x000000040000795c */ /* 0x000fe20000300000 */
.L_x_560:
[----:B------:R-:W0:Y:S01]  /*1bcd0*/  S2R R3, SR_CgaCtaId ;  /* 0x0000000000037919 */ /* 0x000e220000008800 */
[----:B------:R-:W-:-:S04]  /*1bce0*/  MOV R2, 0x400 ;  /* 0x0000040000027802 */ /* 0x000fc80000000f00 */
[----:B0-----:R-:W-:Y:S02]  /*1bcf0*/  LEA R3, R3, R2, 0x18 ;  /* 0x0000000203037211 */ /* 0x001fe400078ec0ff */
[----:B------:R-:W-:Y:S02]  /*1bd00*/  SHF.L.U32 R2, R8, 0x1f, RZ ;  /* 0x0000001f08027819 */ /* 0x000fe400000006ff */
[----:B------:R-:W-:-:S05]  /*1bd10*/  IADD3 R3, R3, 0x20, RZ ;  /* 0x0000002003037810 */ /* 0x000fca0007ffe0ff */
[C---:B------:R-:W-:Y:S02]  /*1bd20*/  IMAD R7, R0.reuse, 0x8, R3 ;  /* 0x0000000800077824 */ /* 0x040fe400078e0203 */
[----:B------:R-:W-:Y:S02]  /*1bd30*/  VIADD R0, R0, 0x1 ;  /* 0x0000000100007836 */ /* 0x000fe40000000000 */
[----:B------:R-:W0:Y:S03]  /*1bd40*/  SYNCS.PHASECHK.TRANS64.TRYWAIT P0, [R7+URZ], R2 ;  /* 0x00000002070075a7 */ /* 0x000e26000800017f */
[----:B------:R-:W-:-:S04]  /*1bd50*/  ISETP.NE.AND P1, PT, R0, 0x4, PT ;  /* 0x000000040000780c */ /* 0x000fc80003f25270 */
[----:B------:R-:W-:Y:S02]  /*1bd60*/  SEL R5, RZ, 0x1, P1 ;  /* 0x00000001ff057807 */ /* 0x000fe40000800000 */
[----:B------:R-:W-:Y:S02]  /*1bd70*/  SEL R0, R0, RZ, P1 ;  /* 0x000000ff00007207 */ /* 0x000fe40000800000 */
[----:B------:R-:W-:Y:S02]  /*1bd80*/  LOP3.LUT R5, R8, R5, RZ, 0x3c, !PT ;  /* 0x0000000508057212 */ /* 0x000fe400078e3cff */
[----:B------:R-:W-:Y:S02]  /*1bd90*/  LEA R9, R0, R3, 0x3 ;  /* 0x0000000300097211 */ /* 0x000fe400078e18ff */
[----:B------:R-:W-:Y:S01]  /*1bda0*/  SHF.L.U32 R4, R5, 0x1f, RZ ;  /* 0x0000001f05047819 */ /* 0x000fe200000006ff */
[----:B0-----:R-:W-:Y:S06]  /*1bdb0*/  @!P0 BRA `(.L_x_561) ;  /* 0x0000000000e08947 */ /* 0x001fec0003800000 */
.L_x_572:
[----:B------:R-:W1:Y:S01]  /*1bdc0*/  SYNCS.PHASECHK.TRANS64.TRYWAIT P0, [R9+URZ], R4 ;  /* 0x00000004090075a7 */ /* 0x000e62000800017f */
[----:B------:R-:W-:-:S05]  /*1bdd0*/  VIADD R0, R0, 0x1 ;  /* 0x0000000100007836 */ /* 0x000fca0000000000 */
[----:B------:R-:W-:-:S04]  /*1bde0*/  ISETP.NE.AND P1, PT, R0, 0x4, PT ;  /* 0x000000040000780c */ /* 0x000fc80003f25270 */
[----:B0-----:R-:W-:Y:S02]  /*1bdf0*/  SEL R2, RZ, 0x1, P1 ;  /* 0x00000001ff027807 */ /* 0x001fe40000800000 */
[----:B------:R-:W-:Y:S02]  /*1be00*/  SEL R0, R0, RZ, P1 ;  /* 0x000000ff00007207 */ /* 0x000fe40000800000 */
[----:B------:R-:W-:-:S03]  /*1be10*/  LOP3.LUT R7, R5, R2, RZ, 0x3c, !PT ;  /* 0x0000000205077212 */ /* 0x000fc600078e3cff */
[----:B------:R-:W-:Y:S01]  /*1be20*/  IMAD R6, R0, 0x8, R3 ;  /* 0x0000000800067824 */ /* 0x000fe200078e0203 */
[----:B------:R-:W-:Y:S01]  /*1be30*/  SHF.L.U32 R5, R7, 0x1f, RZ ;  /* 0x0000001f07057819 */ /* 0x000fe200000006ff */
[----:B-1----:R-:W-:Y:S06]  /*1be40*/  @!P0 BRA `(.L_x_562) ;  /* 0x0000000000d08947 */ /* 0x002fec0003800000 */
.L_x_573:
[----:B------:R-:W1:Y:S01]  /*1be50*/  SYNCS.PHASECHK.TRANS64.TRYWAIT P0, [R6+URZ], R5 ;  /* 0x00000005060075a7 */ /* 0x000e62000800017f */
[----:B------:R-:W-:-:S04]  /*1be60*/  IADD3 R0, R0, 0x1, RZ ;  /* 0x0000000100007810 */ /* 0x000fc80007ffe0ff */
[----:B------:R-:W-:-:S04]  /*1be70*/  ISETP.NE.AND P1, PT, R0, 0x4, PT ;  /* 0x000000040000780c */ /* 0x000fc80003f25270 */
[----:B------:R-:W-:Y:S02]  /*1be80*/  SEL R2, RZ, 0x1, P1 ;  /* 0x00000001ff027807 */ /* 0x000fe40000800000 */
[----:B------:R-:W-:Y:S02]  /*1be90*/  SEL R0, R0, RZ, P1 ;  /* 0x000000ff00007207 */ /* 0x000fe40000800000 */
[----:B------:R-:W-:Y:S01]  /*1bea0*/  LOP3.LUT R2, R7, R2, RZ, 0x3c, !PT ;  /* 0x0000000207027212 */ /* 0x000fe200078e3cff */
[----:B-1----:R-:W-:Y:S06]  /*1beb0*/  @!P0 BRA `(.L_x_563) ;  /* 0x0000000000c88947 */ /* 0x002fec0003800000 */
.L_x_574:
[----:B------:R-:W-:Y:S01]  /*1bec0*/  IMAD R3, R0, 0x8, R3 ;  /* 0x0000000800037824 */ /* 0x000fe200078e0203 */
[----:B------:R-:W-:-:S07]  /*1bed0*/  SHF.L.U32 R0, R2, 0x1f, RZ ;  /* 0x0000001f02007819 */ /* 0x000fce00000006ff */
.L_x_564:
[----:B--2---:R2:W3:Y:S02]  /*1bee0*/  SYNCS.PHASECHK.TRANS64.TRYWAIT P0, [R3+URZ], R0 ;  /* 0x00000000030075a7 */ /* 0x0044e4000800017f */
[----:B---3--:R-:W-:Y:S05]  /*1bef0*/  @!P0 NANOSLEEP.SYNCS 0x989680 ;  /* 0x009896800000895d */ /* 0x008fea0003900000 */
[----:B------:R-:W3:Y:S02]  /*1bf00*/  @!P0 SYNCS.PHASECHK.TRANS64 P0, [R3+URZ], R0 ;  /* 0x00000000030085a7 */ /* 0x000ee4000800007f */
[----:B---3--:R-:W-:Y:S05]  /*1bf10*/  @!P0 BRA `(.L_x_564) ;  /* 0xfffffffc00f08947 */ /* 0x008fea000383ffff */
.L_x_559:
[----:B------:R-:W-:Y:S05]  /*1bf20*/  BSYNC B0 ;  /* 0x0000000000007941 */ /* 0x000fea0003800000 */
.L_x_558:
[----:B------:R-:W-:Y:S05]  /*1bf30*/  EXIT ;  /* 0x000000000000794d */ /* 0x000fea0003800000 */
.L_x_17:
[----:B-1----:R1:W4:Y:S02]  /*1bf40*/  SYNCS.PHASECHK.TRANS64.TRYWAIT P1, [R3+URZ], R0 ;  /* 0x00000000030075a7 */ /* 0x002324000802017f */
[----:B----4-:R-:W-:Y:S05]  /*1bf50*/  @!P1 NANOSLEEP.SYNCS 0x989680 ;  /* 0x009896800000995d */ /* 0x010fea0003900000 */
[----:B------:R-:W4:Y:S02]  /*1bf60*/  @!P1 SYNCS.PHASECHK.TRANS64 P1, [R3+URZ], R0 ;  /* 0x00000000030095a7 */ /* 0x000f24000802007f */
[----:B----4-:R-:W-:Y:S05]  /*1bf70*/  @!P1 BRA `(.L_x_17) ;  /* 0xfffffffc00f09947 */ /* 0x010fea000383ffff */
[----:B------:R-:W-:Y:S05]  /*1bf80*/  BRA `(.L_x_16) ;  /* 0xfffffe5000c07947 */ /* 0x000fea000383ffff */
.L_x_22:
[----:B-1----:R-:W-:-:S04]  /*1bf90*/  IMAD.U32 R5, RZ, RZ, UR8 ;  /* 0x00000008ff057e24 */ /* 0x002fc8000f8e00ff */
[----:B------:R1:W2:Y:S03]  /*1bfa0*/  SYNCS.PHASECHK.TRANS64.TRYWAIT P1, [R5+URZ], R4 ;  /* 0x00000004050075a7 */ /* 0x0002a6000802017f */
[----:B--2---:R-:W-:Y:S05]  /*1bfb0*/  @!P1 NANOSLEEP.SYNCS 0x989680 ;  /* 0x009896800000995d */ /* 0x004fea0003900000 */
[----:B------:R-:W2:Y:S02]  /*1bfc0*/  @!P1 SYNCS.PHASECHK.TRANS64 P1, [R5+URZ], R4 ;  /* 0x00000004050095a7 */ /* 0x000ea4000802007f */
[----:B--2---:R-:W-:Y:S05]  /*1bfd0*/  @!P1 BRA `(.L_x_22) ;  /* 0xfffffffc00ec9947 */ /* 0x004fea000383ffff */
[----:B------:R-:W-:Y:S05]  /*1bfe0*/  BRA `(.L_x_21) ;  /* 0xfffffe8800a47947 */ /* 0x000fea000383ffff */
.L_x_545:
[----:B------:R-:W-:Y:S01]  /*1bff0*/  BSSY B1, `(.L_x_565) ;  /* 0x0000006000017945 */ /* 0x000fe20003800000 */
[----:B------:R-:W-:-:S07]  /*1c000*/  MOV R15, 0xffffffff ;  /* 0xffffffff000f7802 */ /* 0x000fce0000000f00 */
[----:B------:R-:W-:Y:S05]  /*1c010*/  WARPSYNC.COLLECTIVE R15, `(.L_x_566) ;  /* 0x000000000f0c7348 */ /* 0x000fea0003c00000 */
[----:B------:R-:W-:Y:S02]  /*1c020*/  ELECT P6, UR62, PT ;  /* 0x00000000003e782f */ /* 0x000fe400038c0000 */
[----:B------:R-:W-:Y:S01]  /*1c030*/  MOV R14, UR62 ;  /* 0x0000003e000e7c02 */ /* 0x000fe20008000f00 */
[----:B------:R-:W-:Y:S10]  /*1c040*/  ENDCOLLECTIVE ;  /* 0x000000000000791b */ /* 0x000ff40003800000 */
.L_x_566:
[----:B------:R-:W-:Y:S05]  /*1c050*/  BSYNC B1 ;  /* 0x0000000000017941 */ /* 0x000fea0003800000 */
.L_x_565:
[----:B------:R-:W-:Y:S05]  /*1c060*/  BRA `(.L_x_567) ;  /* 0xfffffff000287947 */ /* 0x000fea000383ffff */
.L_x_548:
[----:B0-----:R0:W1:Y:S02]  /*1c070*/  SYNCS.PHASECHK.TRANS64.TRYWAIT P1, [R12+URZ+0x20], R5 ;  /* 0x000020050c0075a7 */ /* 0x001064000802017f */
[----:B-1----:R-:W-:Y:S05]  /*1c080*/  @!P1 NANOSLEEP.SYNCS 0x989680 ;  /* 0x009896800000995d */ /* 0x002fea0003900000 */
[----:B------:R-:W1:Y:S02]  /*1c090*/  @!P1 SYNCS.PHASECHK.TRANS64 P1, [R12+URZ+0x20], R5 ;  /* 0x000020050c0095a7 */ /* 0x000e64000802007f */
[----:B-1----:R-:W-:Y:S05]  /*1c0a0*/  @!P1 BRA `(.L_x_548) ;  /* 0xfffffffc00f09947 */ /* 0x002fea000383ffff */
[----:B------:R-:W-:Y:S05]  /*1c0b0*/  BRA `(.L_x_568) ;  /* 0xfffffff0005c7947 */ /* 0x000fea000383ffff */
.L_x_557:
[----:B------:R-:W-:Y:S01]  /*1c0c0*/  BSSY B0, `(.L_x_569) ;  /* 0x0000006000007945 */ /* 0x000fe20003800000 */
[----:B------:R-:W-:-:S07]  /*1c0d0*/  IMAD.MOV.U32 R15, RZ, RZ, -0x1 ;  /* 0xffffffffff0f7424 */ /* 0x000fce00078e00ff */
[----:B------:R-:W-:Y:S05]  /*1c0e0*/  WARPSYNC.COLLECTIVE R15, `(.L_x_570) ;  /* 0x000000000f0c7348 */ /* 0x000fea0003c00000 */
[----:B------:R-:W-:Y:S02]  /*1c0f0*/  ELECT P6, UR62, PT ;  /* 0x00000000003e782f */ /* 0x000fe400038c0000 */
[----:B------:R-:W-:Y:S01]  /*1c100*/  MOV R14, UR62 ;  /* 0x0000003e000e7c02 */ /* 0x000fe20008000f00 */
[----:B------:R-:W-:Y:S10]  /*1c110*/  ENDCOLLECTIVE ;  /* 0x000000000000791b */ /* 0x000ff40003800000 */
.L_x_570:
[----:B------:R-:W-:Y:S05]  /*1c120*/  BSYNC B0 ;  /* 0x0000000000007941 */ /* 0x000fea0003800000 */
.L_x_569:
[----:B------:R-:W-:Y:S05]  /*1c130*/  BRA `(.L_x_571) ;  /* 0xfffffff800c87947 */ /* 0x000fea000383ffff */
.L_x_561:
[----:B0-----:R0:W1:Y:S02]  /*1c140*/  SYNCS.PHASECHK.TRANS64.TRYWAIT P0, [R7+URZ], R2 ;  /* 0x00000002070075a7 */ /* 0x001064000800017f */
[----:B-1----:R-:W-:Y:S05]  /*1c150*/  @!P0 NANOSLEEP.SYNCS 0x989680 ;  /* 0x009896800000895d */ /* 0x002fea0003900000 */
[----:B------:R-:W1:Y:S02]  /*1c160*/  @!P0 SYNCS.PHASECHK.TRANS64 P0, [R7+URZ], R2 ;  /* 0x00000002070085a7 */ /* 0x000e64000800007f */
[----:B-1----:R-:W-:Y:S05]  /*1c170*/  @!P0 BRA `(.L_x_561) ;  /* 0xfffffffc00f08947 */ /* 0x002fea000383ffff */
[----:B------:R-:W-:Y:S05]  /*1c180*/  BRA `(.L_x_572) ;  /* 0xfffffffc000c7947 */ /* 0x000fea000383ffff */
.L_x_562:
[----:B0-----:R0:W1:Y:S02]  /*1c190*/  SYNCS.PHASECHK.TRANS64.TRYWAIT P0, [R9+URZ], R4 ;  /* 0x00000004090075a7 */ /* 0x001064000800017f */
[----:B-1----:R-:W-:Y:S05]  /*1c1a0*/  @!P0 NANOSLEEP.SYNCS 0x989680 ;  /* 0x009896800000895d */ /* 0x002fea0003900000 */
[----:B------:R-:W1:Y:S02]  /*1c1b0*/  @!P0 SYNCS.PHASECHK.TRANS64 P0, [R9+URZ], R4 ;  /* 0x00000004090085a7 */ /* 0x000e64000800007f */
[----:B-1----:R-:W-:Y:S05]  /*1c1c0*/  @!P0 BRA `(.L_x_562) ;  /* 0xfffffffc00f08947 */ /* 0x002fea000383ffff */
[----:B------:R-:W-:Y:S05]  /*1c1d0*/  BRA `(.L_x_573) ;  /* 0xfffffffc001c7947 */ /* 0x000fea000383ffff */
.L_x_563:
[----:B-1----:R1:W2:Y:S02]  /*1c1e0*/  SYNCS.PHASECHK.TRANS64.TRYWAIT P0, [R6+URZ], R5 ;  /* 0x00000005060075a7 */ /* 0x0022a4000800017f */
[----:B--2---:R-:W-:Y:S05]  /*1c1f0*/  @!P0 NANOSLEEP.SYNCS 0x989680 ;  /* 0x009896800000895d */ /* 0x004fea0003900000 */
[----:B------:R-:W2:Y:S02]  /*1c200*/  @!P0 SYNCS.PHASECHK.TRANS64 P0, [R6+URZ], R5 ;  /* 0x00000005060085a7 */ /* 0x000ea4000800007f */
[----:B--2---:R-:W-:Y:S05]  /*1c210*/  @!P0 BRA `(.L_x_563) ;  /* 0xfffffffc00f08947 */ /* 0x004fea000383ffff */
[----:B------:R-:W-:Y:S05]  /*1c220*/  BRA `(.L_x_574) ;  /* 0xfffffffc00247947 */ /* 0x000fea000383ffff */
.L_x_575:
[----:B------:R-:W-:-:S00]  /*1c230*/  BRA `(.L_x_575) ;  /* 0xfffffffc00fc7947 */ /* 0x000fc0000383ffff */
[----:B------:R-:W-:-:S00]  /*1c240*/  NOP ;  /* 0x0000000000007918 */ /* 0x000fc00000000000 */
        /* <DEDUP_REMOVED lines=11> */
.L_x_576:


//--------------------- .nv.global.init           --------------------------
	.section	.nv.global.init,"aw",@progbits
.nv.global.init:
	.type		$str$22,@object
	.size		$str$22,($str$23 - $str$22)
$str$22:
        /*0000*/ 	.byte	0x6b, 0x5f, 0x74, 0x69, 0x6c, 0x65, 0x5f, 0x63, 0x6f, 0x75, 0x6e, 0x74, 0x20, 0x3e, 0x3d, 0x20
        /*0010*/ 	.byte	0x31, 0x00
	.type		$str$23,@object
	.size		$str$23,(__unnamed_1 - $str$23)
$str$23:
        /*0012*/ 	.byte	0x2f, 0x74, 0x6d, 0x70, 0x2f, 0x63, 0x75, 0x74, 0x6c, 0x61, 0x73, 0x73, 0x5f, 0x73, 0x77, 0x65
        /*0022*/ 	.byte	0x65, 0x70, 0x5f, 0x73, 0x72, 0x63, 0x2f, 0x69, 0x6e, 0x63, 0x6c, 0x75, 0x64, 0x65, 0x2f, 0x63
        /*0032*/ 	.byte	0x75, 0x74, 0x6c, 0x61, 0x73, 0x73, 0x2f, 0x67, 0x65, 0x6d, 0x6d, 0x2f, 0x63, 0x6f, 0x6c, 0x6c
        /*0042*/ 	.byte	0x65, 0x63, 0x74, 0x69, 0x76, 0x65, 0x2f, 0x73, 0x6d, 0x39, 0x30, 0x5f, 0x6d, 0x6d, 0x61, 0x5f
        /*0052*/ 	.byte	0x74, 0x6d, 0x61, 0x5f, 0x67, 0x6d, 0x6d, 0x61, 0x5f, 0x73, 0x73, 0x5f, 0x77, 0x61, 0x72, 0x70
        /*0062*/ 	.byte	0x73, 0x70, 0x65, 0x63, 0x69, 0x61, 0x6c, 0x69, 0x7a, 0x65, 0x64, 0x2e, 0x68, 0x70, 0x70, 0x00
	.type		__unnamed_1,@object
	.size		__unnamed_1,(.L_0 - __unnamed_1)
__unnamed_1:
        /* <DEDUP_REMOVED lines=180> */
        /*0bb2*/ 	.byte	0x74, 0x65, 0x3a, 0x3a, 0x69, 0x64, 0x65, 0x6e, 0x74, 0x69, 0x74, 0x79, 0x5d, 0x00
.L_0:


//--------------------- .nv.shared._ZN7cutlass13device_kernelINS_4gemm6kernel13GemmUniversalIN4cute5tupleIJiiiiEEENS1_10collective13CollectiveMmaINS1_34MainloopSm90TmaGmmaWarpSpecializedILi4ENS5_IJNS4_1CILi1EEESB_SB_EEENS1_35KernelTmaWarpSpecializedCooperativeEEENS5_IJNSA_ILi192EEENSA_ILi256EEENSA_ILi64EEEEEENS_6half_tENS5_IJlSB_lEEESJ_SK_NS4_8TiledMMAINS4_8MMA_AtomIJNS4_4SM904GMMA26MMA_64x256x16_F32F16F16_SSILNSO_5MajorE0ELSQ_0ELNSO_7ScaleInE1ELSR_1EEEEEENS4_6LayoutINS5_IJNSA_ILi2EEESB_SB_EEENS5_IJSB_NSA_ILi0EEESX_EEEEENS5_IJNS4_10UnderscoreES10_S10_EEEEENS4_13SM90_TMA_LOADENS4_14ComposedLayoutINS4_7SwizzleILi3ELi4ELi3EEENS4_18smem_ptr_flag_bitsILi16EEENSU_INS5_IJNSA_ILi8EEESH_EEENS5_IJSH_SB_EEEEEEEvNS4_8identityES13_S1D_vS1E_EENS_8epilogue10collective6detail29Sm90TmaWarpSpecializedAdapterINS1H_15DefaultEpilogueISJ_SK_SK_NS1G_6thread17LinearCombinationISJ_Li1EffLNS1L_9ScaleType4KindE0ELNS_15FloatRoundStyleE2ESJ_EENS1_15EpilogueDefaultEEEEEvvEEEEvNT_6ParamsE --------------------------
	.section	.nv.shared._ZN7cutlass13device_kernelINS_4gemm6kernel13GemmUniversalIN4cute5tupleIJiiiiEEENS1_10collective13CollectiveMmaINS1_34MainloopSm90TmaGmmaWarpSpecializedILi4ENS5_IJNS4_1CILi1EEESB_SB_EEENS1_35KernelTmaWarpSpecializedCooperativeEEENS5_IJNSA_ILi192EEENSA_ILi256EEENSA_ILi64EEEEEENS_6half_tENS5_IJlSB_lEEESJ_SK_NS4_8TiledMMAINS4_8MMA_AtomIJNS4_4SM904GMMA26MMA_64x256x16_F32F16F16_SSILNSO_5MajorE0ELSQ_0ELNSO_7ScaleInE1ELSR_1EEEEEENS4_6LayoutINS5_IJNSA_ILi2EEESB_SB_EEENS5_IJSB_NSA_ILi0EEESX_EEEEENS5_IJNS4_10UnderscoreES10_S10_EEEEENS4_13SM90_TMA_LOADENS4_14ComposedLayoutINS4_7SwizzleILi3ELi4ELi3EEENS4_18smem_ptr_flag_bitsILi16EEENSU_INS5_IJNSA_ILi8EEESH_EEENS5_IJSH_SB_EEEEEEEvNS4_8identityES13_S1D_vS1E_EENS_8epilogue10collective6detail29Sm90TmaWarpSpecializedAdapterINS1H_15DefaultEpilogueISJ_SK_SK_NS1G_6thread17LinearCombinationISJ_Li1EffLNS1L_9ScaleType4KindE0ELNS_15FloatRoundStyleE2ESJ_EENS1_15EpilogueDefaultEEEEEvvEEEEvNT_6ParamsE,"aw",@nobits
	.sectionflags	@""
	.align	16
	.zero		1024


//--------------------- .nv.shared.reserved.0     --------------------------
	.section	.nv.shared.reserved.0,"aw",@nobits
	.weak		__nv_reservedSMEM_offset_0_alias
	.size		__nv_reservedSMEM_offset_0_alias, 0, 0
	.other		__nv_reservedSMEM_offset_0_alias,@"STO_CUDA_RESERVED_SHARED STV_DEFAULT"
__nv_reservedSMEM_offset_0_alias:
	.zero		0


//--------------------- .nv.global                --------------------------
	.section	.nv.global,"aw",@nobits
.nv.global:
	.type		_ZN40_INTERNAL_e2b4bad8_4_k_cu_6ada6ce7_179014cute1_E,@object
	.size		_ZN40_INTERNAL_e2b4bad8_4_k_cu_6ada6ce7_179014cute1_E,(_ZN40_INTERNAL_e2b4bad8_4_k_cu_6ada6ce7_179014cuda3std3__45__cpo6cbeginE - _ZN40_INTERNAL_e2b4bad8_4_k_cu_6ada6ce7_179014cute1_E)
_ZN40_INTERNAL_e2b4bad8_4_k_cu_6ada6ce7_179014cute1_E:
	.zero		1
	.type		_ZN40_INTERNAL_e2b4bad8_4_k_cu_6ada6ce7_179014cuda3std3__45__cpo6cbeginE,@object
	.size		_ZN40_INTERNAL_e2b4bad8_4_k_cu_6ada6ce7_179014cuda3std3__45__cpo6cbeginE,(_ZN40_INTERNAL_e2b4bad8_4_k_cu_6ada6ce7_179014cuda3std3__48in_placeE - _ZN40_INTERNAL_e2b4bad8_4_k_cu_6ada6ce7_179014cuda3std3__45__cpo6cbeginE)
_ZN40_INTERNAL_e2b4bad8_4_k_cu_6ada6ce7_179014cuda3std3__45__cpo6cbeginE:
	.zero		1
	.type		_ZN40_INTERNAL_e2b4bad8_4_k_cu_6ada6ce7_179014cuda3std3__48in_placeE,@object
	.size		_ZN40_INTERNAL_e2b4bad8_4_k_cu_6ada6ce7_179014cuda3std3__48in_placeE,(_ZN40_INTERNAL_e2b4bad8_4_k_cu_6ada6ce7_179014cuda3std6ranges3__45__cpo9iter_moveE - _ZN40_INTERNAL_e2b4bad8_4_k_cu_6ada6ce7_179014cuda3std3__48in_placeE)
_ZN40_INTERNAL_e2b4bad8_4_k_cu_6ada6ce7_179014cuda3std3__48in_placeE:
	.zero		1
	.type		_ZN40_INTERNAL_e2b4bad8_4_k_cu_6ada6ce7_179014cuda3std6ranges3__45__cpo9iter_moveE,@object
	.size		_ZN40_INTERNAL_e2b4bad8_4_k_cu_6ada6ce7_179014cuda3std6ranges3__45__cpo9iter_moveE,(_ZN40_INTERNAL_e2b4bad8_4_k_cu_6ada6ce7_179014cuda3std3__45__cpo5beginE - _ZN40_INTERNAL_e2b4bad8_4_k_cu_6ada6ce7_179014cuda3std6ranges3__45__cpo9iter_moveE)
_ZN40_INTERNAL_e2b4bad8_4_k_cu_6ada6ce7_179014cuda3std6ranges3__45__cpo9iter_moveE:
	.zero		1
	.type		_ZN40_INTERNAL_e2b4bad8_4_k_cu_6ada6ce7_179014cuda3std3__45__cpo5beginE,@object
	.size		_ZN40_INTERNAL_e2b4bad8_4_k_cu_6ada6ce7_179014cuda3std3__45__cpo5beginE,(_ZN40_INTERNAL_e2b4bad8_4_k_cu_6ada6ce7_179014cuda3std3__442_GLOBAL__N__e2b4bad8_4_k_cu_6ada6ce7_179016ignoreE - _ZN40_INTERNAL_e2b4bad8_4_k_cu_6ada6ce7_179014cuda3std3__45__cpo5beginE)
_ZN40_INTERNAL_e2b4bad8_4_k_cu_6ada6ce7_179014cuda3std3__45__cpo5beginE:
	.zero		1
	.type		_ZN40_INTERNAL_e2b4bad8_4_k_cu_6ada6ce7_179014cuda3std3__442_GLOBAL__N__e2b4bad8_4_k_cu_6ada6ce7_179016ignoreE,@object
	.size		_ZN40_INTERNAL_e2b4bad8_4_k_cu_6ada6ce7_179014cuda3std3__442_GLOBAL__N__e2b4bad8_4_k_cu_6ada6ce7_179016ignoreE,(_ZN40_INTERNAL_e2b4bad8_4_k_cu_6ada6ce7_179014cute7productE - _ZN40_INTERNAL_e2b4bad8_4_k_cu_6ada6ce7_179014cuda3std3__442_GLOBAL__N__e2b4bad8_4_k_cu_6ada6ce7_179016ignoreE)
_ZN40_INTERNAL_e2b4bad8_4_k_cu_6ada6ce7_179014cuda3std3__442_GLOBAL__N__e2b4bad8_4_k_cu_6ada6ce7_179016ignoreE:
	.zero		1
	.type		_ZN40_INTERNAL_e2b4bad8_4_k_cu_6ada6ce7_179014cute7productE,@object
	.size		_ZN40_INTERNAL_e2b4bad8_4_k_cu_6ada6ce7_179014cute7productE,(_ZN40_INTERNAL_e2b4bad8_4_k_cu_6ada6ce7_179014cuda3std3__45__cpo3endE - _ZN40_INTERNAL_e2b4bad8_4_k_cu_6ada6ce7_179014cute7productE)
_ZN40_INTERNAL_e2b4bad8_4_k_cu_6ada6ce7_179014cute7productE:
	.zero		1
	.type		_ZN40_INTERNAL_e2b4bad8_4_k_cu_6ada6ce7_179014cuda3std3__45__cpo3endE,@object
	.size		_ZN40_INTERNAL_e2b4bad8_4_k_cu_6ada6ce7_179014cuda3std3__45__cpo3endE,(_ZN40_INTERNAL_e2b4bad8_4_k_cu_6ada6ce7_179014cuda3std3__419piecewise_constructE - _ZN40_INTERNAL_e2b4bad8_4_k_cu_6ada6ce7_179014cuda3std3__45__cpo3endE)
_ZN40_INTERNAL_e2b4bad8_4_k_cu_6ada6ce7_179014cuda3std3__45__cpo3endE:
	.zero		1
	.type		_ZN40_INTERNAL_e2b4bad8_4_k_cu_6ada6ce7_179014cuda3std3__419piecewise_constructE,@object
	.size		_ZN40_INTERNAL_e2b4bad8_4_k_cu_6ada6ce7_179014cuda3std3__419piecewise_constructE,(_ZN40_INTERNAL_e2b4bad8_4_k_cu_6ada6ce7_179014cuda3std3__45__cpo4cendE - _ZN40_INTERNAL_e2b4bad8_4_k_cu_6ada6ce7_179014cuda3std3__419piecewise_constructE)
_ZN40_INTERNAL_e2b4bad8_4_k_cu_6ada6ce7_179014cuda3std3__419piecewise_constructE:
	.zero		1
	.type		_ZN40_INTERNAL_e2b4bad8_4_k_cu_6ada6ce7_179014cuda3std3__45__cpo4cendE,@object
	.size		_ZN40_INTERNAL_e2b4bad8_4_k_cu_6ada6ce7_179014cuda3std3__45__cpo4cendE,(_ZN40_INTERNAL_e2b4bad8_4_k_cu_6ada6ce7_179014cuda3std6ranges3__45__cpo4swapE - _ZN40_INTERNAL_e2b4bad8_4_k_cu_6ada6ce7_179014cuda3std3__45__cpo4cendE)
_ZN40_INTERNAL_e2b4bad8_4_k_cu_6ada6ce7_179014cuda3std3__45__cpo4cendE:
	.zero		1
	.type		_ZN40_INTERNAL_e2b4bad8_4_k_cu_6ada6ce7_179014cuda3std6ranges3__45__cpo4swapE,@object
	.size		_ZN40_INTERNAL_e2b4bad8_4_k_cu_6ada6ce7_179014cuda3std6ranges3__45__cpo4swapE,(.L_8 - _ZN40_INTERNAL_e2b4bad8_4_k_cu_6ada6ce7_179014cuda3std6ranges3__45__cpo4swapE)
_ZN40_INTERNAL_e2b4bad8_4_k_cu_6ada6ce7_179014cuda3std6ranges3__45__cpo4swapE:
	.zero		1
.L_8:


//--------------------- .nv.constant0._ZN7cutlass13device_kernelINS_4gemm6kernel13GemmUniversalIN4cute5tupleIJiiiiEEENS1_10collective13CollectiveMmaINS1_34MainloopSm90TmaGmmaWarpSpecializedILi4ENS5_IJNS4_1CILi1EEESB_SB_EEENS1_35KernelTmaWarpSpecializedCooperativeEEENS5_IJNSA_ILi192EEENSA_ILi256EEENSA_ILi64EEEEEENS_6half_tENS5_IJlSB_lEEESJ_SK_NS4_8TiledMMAINS4_8MMA_AtomIJNS4_4SM904GMMA26MMA_64x256x16_F32F16F16_SSILNSO_5MajorE0ELSQ_0ELNSO_7ScaleInE1ELSR_1EEEEEENS4_6LayoutINS5_IJNSA_ILi2EEESB_SB_EEENS5_IJSB_NSA_ILi0EEESX_EEEEENS5_IJNS4_10UnderscoreES10_S10_EEEEENS4_13SM90_TMA_LOADENS4_14ComposedLayoutINS4_7SwizzleILi3ELi4ELi3EEENS4_18smem_ptr_flag_bitsILi16EEENSU_INS5_IJNSA_ILi8EEESH_EEENS5_IJSH_SB_EEEEEEEvNS4_8identityES13_S1D_vS1E_EENS_8epilogue10collective6detail29Sm90TmaWarpSpecializedAdapterINS1H_15DefaultEpilogueISJ_SK_SK_NS1G_6thread17LinearCombinationISJ_Li1EffLNS1L_9ScaleType4KindE0ELNS_15FloatRoundStyleE2ESJ_EENS1_15EpilogueDefaultEEEEEvvEEEEvNT_6ParamsE --------------------------
	.section	.nv.constant0._ZN7cutlass13device_kernelINS_4gemm6kernel13GemmUniversalIN4cute5tupleIJiiiiEEENS1_10collective13CollectiveMmaINS1_34MainloopSm90TmaGmmaWarpSpecializedILi4ENS5_IJNS4_1CILi1EEESB_SB_EEENS1_35KernelTmaWarpSpecializedCooperativeEEENS5_IJNSA_ILi192EEENSA_ILi256EEENSA_ILi64EEEEEENS_6half_tENS5_IJlSB_lEEESJ_SK_NS4_8TiledMMAINS4_8MMA_AtomIJNS4_4SM904GMMA26MMA_64x256x16_F32F16F16_SSILNSO_5MajorE0ELSQ_0ELNSO_7ScaleInE1ELSR_1EEEEEENS4_6LayoutINS5_IJNSA_ILi2EEESB_SB_EEENS5_IJSB_NSA_ILi0EEESX_EEEEENS5_IJNS4_10UnderscoreES10_S10_EEEEENS4_13SM90_TMA_LOADENS4_14ComposedLayoutINS4_7SwizzleILi3ELi4ELi3EEENS4_18smem_ptr_flag_bitsILi16EEENSU_INS5_IJNSA_ILi8EEESH_EEENS5_IJSH_SB_EEEEEEEvNS4_8identityES13_S1D_vS1E_EENS_8epilogue10collective6detail29Sm90TmaWarpSpecializedAdapterINS1H_15DefaultEpilogueISJ_SK_SK_NS1G_6thread17LinearCombinationISJ_Li1EffLNS1L_9ScaleType4KindE0ELNS_15FloatRoundStyleE2ESJ_EENS1_15EpilogueDefaultEEEEEvvEEEEvNT_6ParamsE,"a",@progbits
	.sectionflags	@""
	.align	4
.nv.constant0._ZN7cutlass13device_kernelINS_4gemm6kernel13GemmUniversalIN4cute5tupleIJiiiiEEENS1_10collective13CollectiveMmaINS1_34MainloopSm90TmaGmmaWarpSpecializedILi4ENS5_IJNS4_1CILi1EEESB_SB_EEENS1_35KernelTmaWarpSpecializedCooperativeEEENS5_IJNSA_ILi192EEENSA_ILi256EEENSA_ILi64EEEEEENS_6half_tENS5_IJlSB_lEEESJ_SK_NS4_8TiledMMAINS4_8MMA_AtomIJNS4_4SM904GMMA26MMA_64x256x16_F32F16F16_SSILNSO_5MajorE0ELSQ_0ELNSO_7ScaleInE1ELSR_1EEEEEENS4_6LayoutINS5_IJNSA_ILi2EEESB_SB_EEENS5_IJSB_NSA_ILi0EEESX_EEEEENS5_IJNS4_10UnderscoreES10_S10_EEEEENS4_13SM90_TMA_LOADENS4_14ComposedLayoutINS4_7SwizzleILi3ELi4ELi3EEENS4_18smem_ptr_flag_bitsILi16EEENSU_INS5_IJNSA_ILi8EEESH_EEENS5_IJSH_SB_EEEEEEEvNS4_8identityES13_S1D_vS1E_EENS_8epilogue10collective6detail29Sm90TmaWarpSpecializedAdapterINS1H_15DefaultEpilogueISJ_SK_SK_NS1G_6thread17LinearCombinationISJ_Li1EffLNS1L_9ScaleType4KindE0ELNS_15FloatRoundStyleE2ESJ_EENS1_15EpilogueDefaultEEEEEvvEEEEvNT_6ParamsE:
	.zero		1664


//--------------------- SYMBOLS --------------------------

	.type		.nv.reservedSmem.offset0,@object
	.size		.nv.reservedSmem.offset0,0x4
	.type		__assertfail,@function
